//
// Generated by NVIDIA NVVM Compiler
//
// Compiler Build ID: CL-36424714
// Cuda compilation tools, release 13.0, V13.0.88
// Based on NVVM 20.0.0
//

.version 9.0
.target sm_100
.address_size 64

	// .globl	default_function_kernel_2

.visible .entry default_function_kernel_2(
	.param .u64 .ptr .align 1 default_function_kernel_2_param_0
)
.maxntid 1024
{
	.reg .pred 	%p<2>;
	.reg .b32 	%r<8>;
	.reg .b32 	%f<3>;
	.reg .b64 	%rd<5>;

	ld.param.u64 	%rd1, [default_function_kernel_2_param_0];
	mov.u32 	%r1, %ctaid.x;
	shl.b32 	%r3, %r1, 6;
	mov.u32 	%r2, %tid.x;
	shr.u32 	%r4, %r2, 4;
	or.b32  	%r5, %r3, %r4;
	setp.gt.u32 	%p1, %r5, 11978;
	@%p1 bra 	$L__BB0_2;
	cvta.to.global.u64 	%rd2, %rd1;
	shl.b32 	%r6, %r1, 10;
	or.b32  	%r7, %r6, %r2;
	mul.wide.u32 	%rd3, %r7, 4;
	add.s64 	%rd4, %rd2, %rd3;
	ld.global.f32 	%f1, [%rd4];
	sqrt.rn.f32 	%f2, %f1;
	st.global.f32 	[%rd4], %f2;
$L__BB0_2:
	ret;

}
	// .globl	default_function_kernel
.visible .entry default_function_kernel(
	.param .u64 .ptr .align 1 default_function_kernel_param_0,
	.param .u64 .ptr .align 1 default_function_kernel_param_1
)
.maxntid 1024
{
	.reg .pred 	%p<2>;
	.reg .b32 	%r<12>;
	.reg .b32 	%f<2>;
	.reg .b64 	%rd<9>;

	ld.param.u64 	%rd1, [default_function_kernel_param_0];
	ld.param.u64 	%rd2, [default_function_kernel_param_1];
	mov.u32 	%r1, %ctaid.x;
	shl.b32 	%r3, %r1, 8;
	mov.u32 	%r2, %tid.x;
	shr.u32 	%r4, %r2, 2;
	or.b32  	%r5, %r3, %r4;
	setp.gt.u32 	%p1, %r5, 3992;
	@%p1 bra 	$L__BB1_2;
	cvta.to.global.u64 	%rd3, %rd2;
	cvta.to.global.u64 	%rd4, %rd1;
	shl.b32 	%r6, %r1, 10;
	or.b32  	%r7, %r6, %r2;
	mul.hi.u32 	%r8, %r7, -1266009643;
	shr.u32 	%r9, %r8, 10;
	mul.lo.s32 	%r10, %r9, 1452;
	sub.s32 	%r11, %r7, %r10;
	mul.wide.u32 	%rd5, %r11, 4;
	add.s64 	%rd6, %rd3, %rd5;
	ld.global.nc.f32 	%f1, [%rd6];
	mul.wide.u32 	%rd7, %r7, 4;
	add.s64 	%rd8, %rd4, %rd7;
	st.global.f32 	[%rd8], %f1;
$L__BB1_2:
	ret;

}
	// .globl	default_function_kernel_4
.visible .entry default_function_kernel_4(
	.param .u64 .ptr .align 1 default_function_kernel_4_param_0,
	.param .u64 .ptr .align 1 default_function_kernel_4_param_1
)
.maxntid 1024
{
	.reg .pred 	%p<2>;
	.reg .b16 	%rs<17>;
	.reg .b32 	%r<23>;
	.reg .b32 	%f<4>;
	.reg .b64 	%rd<9>;

	ld.param.u64 	%rd1, [default_function_kernel_4_param_0];
	ld.param.u64 	%rd2, [default_function_kernel_4_param_1];
	mov.u32 	%r1, %ctaid.x;
	shl.b32 	%r4, %r1, 6;
	mov.u32 	%r2, %tid.x;
	shr.u32 	%r5, %r2, 4;
	or.b32  	%r3, %r4, %r5;
	setp.gt.u32 	%p1, %r3, 11978;
	@%p1 bra 	$L__BB2_2;
	cvta.to.global.u64 	%rd3, %rd1;
	cvta.to.global.u64 	%rd4, %rd2;
	shl.b32 	%r6, %r1, 10;
	or.b32  	%r7, %r6, %r2;
	mul.wide.u32 	%rd5, %r7, 4;
	add.s64 	%rd6, %rd3, %rd5;
	ld.global.f32 	%f1, [%rd6];
	cvt.u16.u32 	%rs1, %r3;
	mul.hi.u16 	%rs2, %rs1, -3911;
	shr.u16 	%rs3, %rs2, 10;
	mul.lo.s16 	%rs4, %rs3, 1089;
	sub.s16 	%rs5, %rs1, %rs4;
	mul.hi.u16 	%rs6, %rs5, 1986;
	mul.lo.s16 	%rs7, %rs6, 528;
	cvt.u32.u16 	%r8, %rs7;
	shr.u32 	%r9, %r2, 2;
	mad.lo.s32 	%r10, %r1, 124, %r9;
	mul.hi.u32 	%r11, %r10, 1041204193;
	shr.u32 	%r12, %r11, 5;
	mul.lo.s32 	%r13, %r12, 132;
	sub.s32 	%r14, %r10, %r13;
	cvt.u16.u32 	%rs8, %r14;
	mul.lo.s16 	%rs9, %rs8, 117;
	shr.u16 	%rs10, %rs9, 8;
	sub.s16 	%rs11, %rs8, %rs10;
	and.b16  	%rs12, %rs11, 254;
	shr.u16 	%rs13, %rs12, 1;
	add.s16 	%rs14, %rs13, %rs10;
	and.b16  	%rs15, %rs14, 248;
	shr.u16 	%rs16, %rs15, 3;
	mul.wide.u16 	%r15, %rs16, 44;
	mad.lo.s32 	%r16, %r1, -1012, %r7;
	mul.hi.u32 	%r17, %r16, -1171354717;
	shr.u32 	%r18, %r17, 5;
	mul.lo.s32 	%r19, %r18, 44;
	sub.s32 	%r20, %r16, %r19;
	add.s32 	%r21, %r20, %r8;
	add.s32 	%r22, %r21, %r15;
	mul.wide.u32 	%rd7, %r22, 4;
	add.s64 	%rd8, %rd4, %rd7;
	ld.global.nc.f32 	%f2, [%rd8];
	sub.f32 	%f3, %f1, %f2;
	st.global.f32 	[%rd6], %f3;
$L__BB2_2:
	ret;

}
	// .globl	default_function_kernel_6
.visible .entry default_function_kernel_6(
	.param .u64 .ptr .align 1 default_function_kernel_6_param_0,
	.param .u64 .ptr .align 1 default_function_kernel_6_param_1
)
.maxntid 1024
{
	.reg .pred 	%p<3>;
	.reg .b32 	%r<9>;
	.reg .b32 	%f<24>;
	.reg .b64 	%rd<9>;

	ld.param.u64 	%rd3, [default_function_kernel_6_param_0];
	ld.param.u64 	%rd2, [default_function_kernel_6_param_1];
	cvta.to.global.u64 	%rd4, %rd3;
	mov.u32 	%r3, %ctaid.x;
	shl.b32 	%r4, %r3, 6;
	mov.u32 	%r5, %tid.x;
	shr.u32 	%r6, %r5, 4;
	or.b32  	%r1, %r4, %r6;
	setp.gt.u32 	%p1, %r1, 1088;
	shl.b32 	%r7, %r3, 10;
	or.b32  	%r2, %r7, %r5;
	mul.wide.u32 	%rd5, %r2, 4;
	add.s64 	%rd1, %rd4, %rd5;
	@%p1 bra 	$L__BB3_2;
	mov.b32 	%r8, 0;
	st.global.u32 	[%rd1], %r8;
$L__BB3_2:
	setp.gt.u32 	%p2, %r1, 1088;
	@%p2 bra 	$L__BB3_4;
	ld.global.f32 	%f1, [%rd1];
	cvta.to.global.u64 	%rd6, %rd2;
	add.s64 	%rd8, %rd6, %rd5;
	ld.global.nc.f32 	%f2, [%rd8];
	add.f32 	%f3, %f1, %f2;
	ld.global.nc.f32 	%f4, [%rd8+69696];
	add.f32 	%f5, %f3, %f4;
	ld.global.nc.f32 	%f6, [%rd8+139392];
	add.f32 	%f7, %f5, %f6;
	ld.global.nc.f32 	%f8, [%rd8+209088];
	add.f32 	%f9, %f7, %f8;
	ld.global.nc.f32 	%f10, [%rd8+278784];
	add.f32 	%f11, %f9, %f10;
	ld.global.nc.f32 	%f12, [%rd8+348480];
	add.f32 	%f13, %f11, %f12;
	ld.global.nc.f32 	%f14, [%rd8+418176];
	add.f32 	%f15, %f13, %f14;
	ld.global.nc.f32 	%f16, [%rd8+487872];
	add.f32 	%f17, %f15, %f16;
	ld.global.nc.f32 	%f18, [%rd8+557568];
	add.f32 	%f19, %f17, %f18;
	ld.global.nc.f32 	%f20, [%rd8+627264];
	add.f32 	%f21, %f19, %f20;
	ld.global.nc.f32 	%f22, [%rd8+696960];
	add.f32 	%f23, %f21, %f22;
	st.global.f32 	[%rd1], %f23;
$L__BB3_4:
	ret;

}
	// .globl	default_function_kernel_1
.visible .entry default_function_kernel_1(
	.param .u64 .ptr .align 1 default_function_kernel_1_param_0,
	.param .u64 .ptr .align 1 default_function_kernel_1_param_1
)
.maxntid 1024
{
	.reg .pred 	%p<2>;
	.reg .b16 	%rs<5>;
	.reg .b32 	%r<14>;
	.reg .b32 	%f<2>;
	.reg .b64 	%rd<9>;

	ld.param.u64 	%rd1, [default_function_kernel_1_param_0];
	ld.param.u64 	%rd2, [default_function_kernel_1_param_1];
	mov.u32 	%r1, %ctaid.x;
	shl.b32 	%r4, %r1, 6;
	mov.u32 	%r2, %tid.x;
	shr.u32 	%r5, %r2, 4;
	or.b32  	%r3, %r4, %r5;
	setp.gt.u32 	%p1, %r3, 11978;
	@%p1 bra 	$L__BB4_2;
	cvta.to.global.u64 	%rd3, %rd2;
	cvta.to.global.u64 	%rd4, %rd1;
	cvt.u16.u32 	%rs1, %r3;
	mul.hi.u16 	%rs2, %rs1, -1985;
	shr.u16 	%rs3, %rs2, 5;
	mul.lo.s16 	%rs4, %rs3, 44;
	cvt.u32.u16 	%r6, %rs4;
	mad.lo.s32 	%r7, %r1, 12, %r2;
	mul.hi.u32 	%r8, %r7, -1171354717;
	shr.u32 	%r9, %r8, 5;
	mul.lo.s32 	%r10, %r9, 44;
	sub.s32 	%r11, %r7, %r10;
	add.s32 	%r12, %r11, %r6;
	mul.wide.u32 	%rd5, %r12, 4;
	add.s64 	%rd6, %rd3, %rd5;
	ld.global.nc.f32 	%f1, [%rd6];
	mad.lo.s32 	%r13, %r1, 1012, %r7;
	mul.wide.u32 	%rd7, %r13, 4;
	add.s64 	%rd8, %rd4, %rd7;
	st.global.f32 	[%rd8], %f1;
$L__BB4_2:
	ret;

}
	// .globl	default_function_kernel_5
.visible .entry default_function_kernel_5(
	.param .u64 .ptr .align 1 default_function_kernel_5_param_0
)
.maxntid 1024
{
	.reg .pred 	%p<2>;
	.reg .b32 	%r<10>;
	.reg .b32 	%f<19>;
	.reg .b64 	%rd<5>;

	ld.param.u64 	%rd1, [default_function_kernel_5_param_0];
	mov.u32 	%r1, %ctaid.x;
	shl.b32 	%r3, %r1, 6;
	mov.u32 	%r2, %tid.x;
	shr.u32 	%r4, %r2, 4;
	or.b32  	%r5, %r3, %r4;
	setp.gt.u32 	%p1, %r5, 11978;
	@%p1 bra 	$L__BB5_2;
	cvta.to.global.u64 	%rd2, %rd1;
	shl.b32 	%r6, %r1, 10;
	or.b32  	%r7, %r6, %r2;
	mul.wide.u32 	%rd3, %r7, 4;
	add.s64 	%rd4, %rd2, %rd3;
	ld.global.f32 	%f1, [%rd4];
	min.f32 	%f2, %f1, 0f42B0C0A6;
	max.f32 	%f3, %f2, 0fC2B0C0A5;
	fma.rn.f32 	%f4, %f3, 0f3FB8AA3B, 0f3F000000;
	cvt.rmi.f32.f32 	%f5, %f4;
	add.f32 	%f6, %f5, 0f42FE0000;
	cvt.rzi.s32.f32 	%r8, %f6;
	shl.b32 	%r9, %r8, 23;
	mov.b32 	%f7, %r9;
	fma.rn.f32 	%f8, %f5, 0fBF317218, %f3;
	fma.rn.f32 	%f9, %f8, 0f39506966, 0f3AB743CF;
	fma.rn.f32 	%f10, %f8, %f9, 0f3C088908;
	fma.rn.f32 	%f11, %f8, %f10, 0f3D2AA9C2;
	fma.rn.f32 	%f12, %f8, %f11, 0f3E2AAAAD;
	fma.rn.f32 	%f13, %f8, %f12, 0f3F000000;
	mul.f32 	%f14, %f8, %f13;
	fma.rn.f32 	%f15, %f8, %f14, %f8;
	add.f32 	%f16, %f15, 0f3F800000;
	mul.f32 	%f17, %f16, %f7;
	max.f32 	%f18, %f17, %f1;
	st.global.f32 	[%rd4], %f18;
$L__BB5_2:
	ret;

}
	// .globl	default_function_kernel_7
.visible .entry default_function_kernel_7(
	.param .u64 .ptr .align 1 default_function_kernel_7_param_0,
	.param .u64 .ptr .align 1 default_function_kernel_7_param_1,
	.param .u64 .ptr .align 1 default_function_kernel_7_param_2
)
.maxntid 1024
{
	.reg .pred 	%p<2>;
	.reg .b16 	%rs<17>;
	.reg .b32 	%r<23>;
	.reg .b32 	%f<4>;
	.reg .b64 	%rd<12>;

	ld.param.u64 	%rd1, [default_function_kernel_7_param_0];
	ld.param.u64 	%rd2, [default_function_kernel_7_param_1];
	ld.param.u64 	%rd3, [default_function_kernel_7_param_2];
	mov.u32 	%r1, %ctaid.x;
	shl.b32 	%r4, %r1, 6;
	mov.u32 	%r2, %tid.x;
	shr.u32 	%r5, %r2, 4;
	or.b32  	%r3, %r4, %r5;
	setp.gt.u32 	%p1, %r3, 11978;
	@%p1 bra 	$L__BB6_2;
	cvta.to.global.u64 	%rd4, %rd1;
	cvta.to.global.u64 	%rd5, %rd2;
	cvta.to.global.u64 	%rd6, %rd3;
	shl.b32 	%r6, %r1, 10;
	or.b32  	%r7, %r6, %r2;
	mul.wide.u32 	%rd7, %r7, 4;
	add.s64 	%rd8, %rd4, %rd7;
	ld.global.nc.f32 	%f1, [%rd8];
	cvt.u16.u32 	%rs1, %r3;
	mul.hi.u16 	%rs2, %rs1, -3911;
	shr.u16 	%rs3, %rs2, 10;
	mul.lo.s16 	%rs4, %rs3, 1089;
	sub.s16 	%rs5, %rs1, %rs4;
	mul.hi.u16 	%rs6, %rs5, 1986;
	mul.lo.s16 	%rs7, %rs6, 528;
	cvt.u32.u16 	%r8, %rs7;
	shr.u32 	%r9, %r2, 2;
	mad.lo.s32 	%r10, %r1, 124, %r9;
	mul.hi.u32 	%r11, %r10, 1041204193;
	shr.u32 	%r12, %r11, 5;
	mul.lo.s32 	%r13, %r12, 132;
	sub.s32 	%r14, %r10, %r13;
	cvt.u16.u32 	%rs8, %r14;
	mul.lo.s16 	%rs9, %rs8, 117;
	shr.u16 	%rs10, %rs9, 8;
	sub.s16 	%rs11, %rs8, %rs10;
	and.b16  	%rs12, %rs11, 254;
	shr.u16 	%rs13, %rs12, 1;
	add.s16 	%rs14, %rs13, %rs10;
	and.b16  	%rs15, %rs14, 248;
	shr.u16 	%rs16, %rs15, 3;
	mul.wide.u16 	%r15, %rs16, 44;
	mad.lo.s32 	%r16, %r1, -1012, %r7;
	mul.hi.u32 	%r17, %r16, -1171354717;
	shr.u32 	%r18, %r17, 5;
	mul.lo.s32 	%r19, %r18, 44;
	sub.s32 	%r20, %r16, %r19;
	add.s32 	%r21, %r20, %r8;
	add.s32 	%r22, %r21, %r15;
	mul.wide.u32 	%rd9, %r22, 4;
	add.s64 	%rd10, %rd5, %rd9;
	ld.global.nc.f32 	%f2, [%rd10];
	div.rn.f32 	%f3, %f1, %f2;
	add.s64 	%rd11, %rd6, %rd7;
	st.global.f32 	[%rd11], %f3;
$L__BB6_2:
	ret;

}
	// .globl	default_function_kernel_3
.visible .entry default_function_kernel_3(
	.param .u64 .ptr .align 1 default_function_kernel_3_param_0,
	.param .u64 .ptr .align 1 default_function_kernel_3_param_1
)
.maxntid 1024
{
	.reg .pred 	%p<3>;
	.reg .b32 	%r<9>;
	.reg .b32 	%f<24>;
	.reg .b64 	%rd<9>;

	ld.param.u64 	%rd3, [default_function_kernel_3_param_0];
	ld.param.u64 	%rd2, [default_function_kernel_3_param_1];
	cvta.to.global.u64 	%rd4, %rd3;
	mov.u32 	%r3, %ctaid.x;
	shl.b32 	%r4, %r3, 6;
	mov.u32 	%r5, %tid.x;
	shr.u32 	%r6, %r5, 4;
	or.b32  	%r1, %r4, %r6;
	setp.gt.u32 	%p1, %r1, 1088;
	shl.b32 	%r7, %r3, 10;
	or.b32  	%r2, %r7, %r5;
	mul.wide.u32 	%rd5, %r2, 4;
	add.s64 	%rd1, %rd4, %rd5;
	@%p1 bra 	$L__BB7_2;
	mov.b32 	%r8, -8388611;
	st.global.u32 	[%rd1], %r8;
$L__BB7_2:
	setp.gt.u32 	%p2, %r1, 1088;
	@%p2 bra 	$L__BB7_4;
	ld.global.f32 	%f1, [%rd1];
	cvta.to.global.u64 	%rd6, %rd2;
	add.s64 	%rd8, %rd6, %rd5;
	ld.global.nc.f32 	%f2, [%rd8];
	max.f32 	%f3, %f1, %f2;
	ld.global.nc.f32 	%f4, [%rd8+69696];
	max.f32 	%f5, %f3, %f4;
	ld.global.nc.f32 	%f6, [%rd8+139392];
	max.f32 	%f7, %f5, %f6;
	ld.global.nc.f32 	%f8, [%rd8+209088];
	max.f32 	%f9, %f7, %f8;
	ld.global.nc.f32 	%f10, [%rd8+278784];
	max.f32 	%f11, %f9, %f10;
	ld.global.nc.f32 	%f12, [%rd8+348480];
	max.f32 	%f13, %f11, %f12;
	ld.global.nc.f32 	%f14, [%rd8+418176];
	max.f32 	%f15, %f13, %f14;
	ld.global.nc.f32 	%f16, [%rd8+487872];
	max.f32 	%f17, %f15, %f16;
	ld.global.nc.f32 	%f18, [%rd8+557568];
	max.f32 	%f19, %f17, %f18;
	ld.global.nc.f32 	%f20, [%rd8+627264];
	max.f32 	%f21, %f19, %f20;
	ld.global.nc.f32 	%f22, [%rd8+696960];
	max.f32 	%f23, %f21, %f22;
	st.global.f32 	[%rd1], %f23;
$L__BB7_4:
	ret;

}


// ===== COMPILED SASS (sm_100) =====

	.target	sm_100

	.elftype	@"ET_EXEC"


//--------------------- .note.nv.tkinfo           --------------------------
	.section	.note.nv.tkinfo,"",@"SHT_NOTE"
	.sectionflags	@"SHF_NOTE_NV_TKINFO"
	.tkinfo
        /*0018*/ 	.word	0x00000002
        /*0030*/ 	.string	""
        /*0030*/ 	.string	"ptxas"
        /*0030*/ 	.string	"Cuda compilation tools, release 13.0, V13.0.88"
        /*0030*/ 	.string	"Build cuda_13.0.r13.0/compiler.36424714_0"
        /*0030*/ 	.string	"-arch sm_100 -m 64 "



//--------------------- .note.nv.cuinfo           --------------------------
	.section	.note.nv.cuinfo,"",@"SHT_NOTE"
	.sectionflags	@"SHF_NOTE_NV_CUINFO"
        /*0018*/ 	.short	0x0002
        /*001a*/ 	.short	0x0064
        /*001c*/ 	.short	0x0082
	.zero		2


//--------------------- .nv.info                  --------------------------
	.section	.nv.info,"",@"SHT_CUDA_INFO"
	.align	4


	//----- nvinfo : EIATTR_REGCOUNT
	.align		4
        /*0000*/ 	.byte	0x04, 0x2f
        /*0002*/ 	.short	(.L_1 - .L_0)
	.align		4
.L_0:
        /*0004*/ 	.word	index@(default_function_kernel_2)
        /*0008*/ 	.word	0x0000000c


	//----- nvinfo : EIATTR_FRAME_SIZE
	.align		4
.L_1:
        /*000c*/ 	.byte	0x04, 0x11
        /*000e*/ 	.short	(.L_3 - .L_2)
	.align		4
.L_2:
        /*0010*/ 	.word	index@($__internal_1_$__cuda_sm20_sqrt_rn_f32_slowpath)
        /*0014*/ 	.word	0x00000000


	//----- nvinfo : EIATTR_FRAME_SIZE
	.align		4
.L_3:
        /*0018*/ 	.byte	0x04, 0x11
        /*001a*/ 	.short	(.L_5 - .L_4)
	.align		4
.L_4:
        /*001c*/ 	.word	index@(default_function_kernel_2)
        /*0020*/ 	.word	0x00000000


	//----- nvinfo : EIATTR_REGCOUNT
	.align		4
.L_5:
        /*0024*/ 	.byte	0x04, 0x2f
        /*0026*/ 	.short	(.L_7 - .L_6)
	.align		4
.L_6:
        /*0028*/ 	.word	index@(default_function_kernel)
        /*002c*/ 	.word	0x0000000a


	//----- nvinfo : EIATTR_FRAME_SIZE
	.align		4
.L_7:
        /*0030*/ 	.byte	0x04, 0x11
        /*0032*/ 	.short	(.L_9 - .L_8)
	.align		4
.L_8:
        /*0034*/ 	.word	index@(default_function_kernel)
        /*0038*/ 	.word	0x00000000


	//----- nvinfo : EIATTR_REGCOUNT
	.align		4
.L_9:
        /*003c*/ 	.byte	0x04, 0x2f
        /*003e*/ 	.short	(.L_11 - .L_10)
	.align		4
.L_10:
        /*0040*/ 	.word	index@(default_function_kernel_4)
        /*0044*/ 	.word	0x0000000e


	//----- nvinfo : EIATTR_FRAME_SIZE
	.align		4
.L_11:
        /*0048*/ 	.byte	0x04, 0x11
        /*004a*/ 	.short	(.L_13 - .L_12)
	.align		4
.L_12:
        /*004c*/ 	.word	index@(default_function_kernel_4)
        /*0050*/ 	.word	0x00000000


	//----- nvinfo : EIATTR_REGCOUNT
	.align		4
.L_13:
        /*0054*/ 	.byte	0x04, 0x2f
        /*0056*/ 	.short	(.L_15 - .L_14)
	.align		4
.L_14:
        /*0058*/ 	.word	index@(default_function_kernel_6)
        /*005c*/ 	.word	0x0000001e


	//----- nvinfo : EIATTR_FRAME_SIZE
	.align		4
.L_15:
        /*0060*/ 	.byte	0x04, 0x11
        /*0062*/ 	.short	(.L_17 - .L_16)
	.align		4
.L_16:
        /*0064*/ 	.word	index@(default_function_kernel_6)
        /*0068*/ 	.word	0x00000000


	//----- nvinfo : EIATTR_REGCOUNT
	.align		4
.L_17:
        /*006c*/ 	.byte	0x04, 0x2f
        /*006e*/ 	.short	(.L_19 - .L_18)
	.align		4
.L_18:
        /*0070*/ 	.word	index@(default_function_kernel_1)
        /*0074*/ 	.word	0x0000000a


	//----- nvinfo : EIATTR_FRAME_SIZE
	.align		4
.L_19:
        /*0078*/ 	.byte	0x04, 0x11
        /*007a*/ 	.short	(.L_21 - .L_20)
	.align		4
.L_20:
        /*007c*/ 	.word	index@(default_function_kernel_1)
        /*0080*/ 	.word	0x00000000


	//----- nvinfo : EIATTR_REGCOUNT
	.align		4
.L_21:
        /*0084*/ 	.byte	0x04, 0x2f
        /*0086*/ 	.short	(.L_23 - .L_22)
	.align		4
.L_22:
        /*0088*/ 	.word	index@(default_function_kernel_5)
        /*008c*/ 	.word	0x0000000a


	//----- nvinfo : EIATTR_FRAME_SIZE
	.align		4
.L_23:
        /*0090*/ 	.byte	0x04, 0x11
        /*0092*/ 	.short	(.L_25 - .L_24)
	.align		4
.L_24:
        /*0094*/ 	.word	index@(default_function_kernel_5)
        /*0098*/ 	.word	0x00000000


	//----- nvinfo : EIATTR_REGCOUNT
	.align		4
.L_25:
        /*009c*/ 	.byte	0x04, 0x2f
        /*009e*/ 	.short	(.L_27 - .L_26)
	.align		4
.L_26:
        /*00a0*/ 	.word	index@(default_function_kernel_7)
        /*00a4*/ 	.word	0x00000010


	//----- nvinfo : EIATTR_FRAME_SIZE
	.align		4
.L_27:
        /*00a8*/ 	.byte	0x04, 0x11
        /*00aa*/ 	.short	(.L_29 - .L_28)
	.align		4
.L_28:
        /*00ac*/ 	.word	index@($__internal_0_$__cuda_sm3x_div_rn_noftz_f32_slowpath)
        /*00b0*/ 	.word	0x00000000


	//----- nvinfo : EIATTR_FRAME_SIZE
	.align		4
.L_29:
        /*00b4*/ 	.byte	0x04, 0x11
        /*00b6*/ 	.short	(.L_31 - .L_30)
	.align		4
.L_30:
        /*00b8*/ 	.word	index@(default_function_kernel_7)
        /*00bc*/ 	.word	0x00000000


	//----- nvinfo : EIATTR_REGCOUNT
	.align		4
.L_31:
        /*00c0*/ 	.byte	0x04, 0x2f
        /*00c2*/ 	.short	(.L_33 - .L_32)
	.align		4
.L_32:
        /*00c4*/ 	.word	index@(default_function_kernel_3)
        /*00c8*/ 	.word	0x00000014


	//----- nvinfo : EIATTR_FRAME_SIZE
	.align		4
.L_33:
        /*00cc*/ 	.byte	0x04, 0x11
        /*00ce*/ 	.short	(.L_35 - .L_34)
	.align		4
.L_34:
        /*00d0*/ 	.word	index@(default_function_kernel_3)
        /*00d4*/ 	.word	0x00000000


	//----- nvinfo : EIATTR_MIN_STACK_SIZE
	.align		4
.L_35:
        /*00d8*/ 	.byte	0x04, 0x12
        /*00da*/ 	.short	(.L_37 - .L_36)
	.align		4
.L_36:
        /*00dc*/ 	.word	index@(default_function_kernel_3)
        /*00e0*/ 	.word	0x00000000


	//----- nvinfo : EIATTR_MIN_STACK_SIZE
	.align		4
.L_37:
        /*00e4*/ 	.byte	0x04, 0x12
        /*00e6*/ 	.short	(.L_39 - .L_38)
	.align		4
.L_38:
        /*00e8*/ 	.word	index@(default_function_kernel_7)
        /*00ec*/ 	.word	0x00000000


	//----- nvinfo : EIATTR_MIN_STACK_SIZE
	.align		4
.L_39:
        /*00f0*/ 	.byte	0x04, 0x12
        /*00f2*/ 	.short	(.L_41 - .L_40)
	.align		4
.L_40:
        /*00f4*/ 	.word	index@(default_function_kernel_5)
        /*00f8*/ 	.word	0x00000000


	//----- nvinfo : EIATTR_MIN_STACK_SIZE
	.align		4
.L_41:
        /*00fc*/ 	.byte	0x04, 0x12
        /*00fe*/ 	.short	(.L_43 - .L_42)
	.align		4
.L_42:
        /*0100*/ 	.word	index@(default_function_kernel_1)
        /*0104*/ 	.word	0x00000000


	//----- nvinfo : EIATTR_MIN_STACK_SIZE
	.align		4
.L_43:
        /*0108*/ 	.byte	0x04, 0x12
        /*010a*/ 	.short	(.L_45 - .L_44)
	.align		4
.L_44:
        /*010c*/ 	.word	index@(default_function_kernel_6)
        /*0110*/ 	.word	0x00000000


	//----- nvinfo : EIATTR_MIN_STACK_SIZE
	.align		4
.L_45:
        /*0114*/ 	.byte	0x04, 0x12
        /*0116*/ 	.short	(.L_47 - .L_46)
	.align		4
.L_46:
        /*0118*/ 	.word	index@(default_function_kernel_4)
        /*011c*/ 	.word	0x00000000


	//----- nvinfo : EIATTR_MIN_STACK_SIZE
	.align		4
.L_47:
        /*0120*/ 	.byte	0x04, 0x12
        /*0122*/ 	.short	(.L_49 - .L_48)
	.align		4
.L_48:
        /*0124*/ 	.word	index@(default_function_kernel)
        /*0128*/ 	.word	0x00000000


	//----- nvinfo : EIATTR_MIN_STACK_SIZE
	.align		4
.L_49:
        /*012c*/ 	.byte	0x04, 0x12
        /*012e*/ 	.short	(.L_51 - .L_50)
	.align		4
.L_50:
        /*0130*/ 	.word	index@(default_function_kernel_2)
        /*0134*/ 	.word	0x00000000
.L_51:


//--------------------- .nv.compat                --------------------------
	.section	.nv.compat,"",@"SHT_CUDA_COMPAT_INFO"
	.align	4
        /*0000*/ 	.byte	0x02, 0x09, 0x00, 0x00, 0x02, 0x02, 0x01, 0x00, 0x02, 0x05, 0x05, 0x00, 0x03, 0x07, 0x01, 0x01
        /*0010*/ 	.byte	0x02, 0x03, 0x00, 0x00, 0x02, 0x06, 0x01, 0x00, 0x04, 0x0b, 0x08, 0x00, 0x01, 0x00, 0x00, 0x00
        /*0020*/ 	.byte	0x00, 0x00, 0x00, 0x00


//--------------------- .nv.info.default_function_kernel_3 --------------------------
	.section	.nv.info.default_function_kernel_3,"",@"SHT_CUDA_INFO"
	.sectionflags	@""
	.align	4


	//----- nvinfo : EIATTR_CUDA_API_VERSION
	.align		4
        /*0000*/ 	.byte	0x04, 0x37
        /*0002*/ 	.short	(.L_53 - .L_52)
.L_52:
        /*0004*/ 	.word	0x00000082


	//----- nvinfo : EIATTR_KPARAM_INFO
	.align		4
.L_53:
        /*0008*/ 	.byte	0x04, 0x17
        /*000a*/ 	.short	(.L_55 - .L_54)
.L_54:
        /*000c*/ 	.word	0x00000000
        /*0010*/ 	.short	0x0001
        /*0012*/ 	.short	0x0008
        /*0014*/ 	.byte	0x00, 0xf5, 0x21, 0x00


	//----- nvinfo : EIATTR_KPARAM_INFO
	.align		4
.L_55:
        /*0018*/ 	.byte	0x04, 0x17
        /*001a*/ 	.short	(.L_57 - .L_56)
.L_56:
        /*001c*/ 	.word	0x00000000
        /*0020*/ 	.short	0x0000
        /*0022*/ 	.short	0x0000
        /*0024*/ 	.byte	0x00, 0xf5, 0x21, 0x00


	//----- nvinfo : EIATTR_SPARSE_MMA_MASK
	.align		4
.L_57:
        /*0028*/ 	.byte	0x03, 0x50
        /*002a*/ 	.short	0x0000


	//----- nvinfo : EIATTR_MAXREG_COUNT
	.align		4
        /*002c*/ 	.byte	0x03, 0x1b
        /*002e*/ 	.short	0x0040


	//----- nvinfo : EIATTR_MERCURY_ISA_VERSION
	.align		4
        /*0030*/ 	.byte	0x03, 0x5f
        /*0032*/ 	.short	0x0101


	//----- nvinfo : EIATTR_VRC_CTA_INIT_COUNT
	.align		4
        /*0034*/ 	.byte	0x02, 0x4a
	.zero		1
	.zero		1


	//----- nvinfo : EIATTR_EXIT_INSTR_OFFSETS
	.align		4
        /*0038*/ 	.byte	0x04, 0x1c
        /*003a*/ 	.short	(.L_59 - .L_58)


	//   ....[0]....
.L_58:
        /*003c*/ 	.word	0x000000e0


	//   ....[1]....
        /*0040*/ 	.word	0x00000240


	//----- nvinfo : EIATTR_MAX_THREADS
	.align		4
.L_59:
        /*0044*/ 	.byte	0x04, 0x05
        /*0046*/ 	.short	(.L_61 - .L_60)
.L_60:
        /*0048*/ 	.word	0x00000400
        /*004c*/ 	.word	0x00000001
        /*0050*/ 	.word	0x00000001


	//----- nvinfo : EIATTR_CBANK_PARAM_SIZE
	.align		4
.L_61:
        /*0054*/ 	.byte	0x03, 0x19
        /*0056*/ 	.short	0x0010


	//----- nvinfo : EIATTR_PARAM_CBANK
	.align		4
        /*0058*/ 	.byte	0x04, 0x0a
        /*005a*/ 	.short	(.L_63 - .L_62)
	.align		4
.L_62:
        /*005c*/ 	.word	index@(.nv.constant0.default_function_kernel_3)
        /*0060*/ 	.short	0x0380
        /*0062*/ 	.short	0x0010


	//----- nvinfo : EIATTR_SW_WAR
	.align		4
.L_63:
        /*0064*/ 	.byte	0x04, 0x36
        /*0066*/ 	.short	(.L_65 - .L_64)
.L_64:
        /*0068*/ 	.word	0x00000008
.L_65:


//--------------------- .nv.info.default_function_kernel_7 --------------------------
	.section	.nv.info.default_function_kernel_7,"",@"SHT_CUDA_INFO"
	.sectionflags	@""
	.align	4


	//----- nvinfo : EIATTR_CUDA_API_VERSION
	.align		4
        /*0000*/ 	.byte	0x04, 0x37
        /*0002*/ 	.short	(.L_67 - .L_66)
.L_66:
        /*0004*/ 	.word	0x00000082


	//----- nvinfo : EIATTR_KPARAM_INFO
	.align		4
.L_67:
        /*0008*/ 	.byte	0x04, 0x17
        /*000a*/ 	.short	(.L_69 - .L_68)
.L_68:
        /*000c*/ 	.word	0x00000000
        /*0010*/ 	.short	0x0002
        /*0012*/ 	.short	0x0010
        /*0014*/ 	.byte	0x00, 0xf5, 0x21, 0x00


	//----- nvinfo : EIATTR_KPARAM_INFO
	.align		4
.L_69:
        /*0018*/ 	.byte	0x04, 0x17
        /*001a*/ 	.short	(.L_71 - .L_70)
.L_70:
        /*001c*/ 	.word	0x00000000
        /*0020*/ 	.short	0x0001
        /*0022*/ 	.short	0x0008
        /*0024*/ 	.byte	0x00, 0xf5, 0x21, 0x00


	//----- nvinfo : EIATTR_KPARAM_INFO
	.align		4
.L_71:
        /*0028*/ 	.byte	0x04, 0x17
        /*002a*/ 	.short	(.L_73 - .L_72)
.L_72:
        /*002c*/ 	.word	0x00000000
        /*0030*/ 	.short	0x0000
        /*0032*/ 	.short	0x0000
        /*0034*/ 	.byte	0x00, 0xf5, 0x21, 0x00


	//----- nvinfo : EIATTR_SPARSE_MMA_MASK
	.align		4
.L_73:
        /*0038*/ 	.byte	0x03, 0x50
        /*003a*/ 	.short	0x0000


	//----- nvinfo : EIATTR_MAXREG_COUNT
	.align		4
        /*003c*/ 	.byte	0x03, 0x1b
        /*003e*/ 	.short	0x0040


	//----- nvinfo : EIATTR_MERCURY_ISA_VERSION
	.align		4
        /*0040*/ 	.byte	0x03, 0x5f
        /*0042*/ 	.short	0x0101


	//----- nvinfo : EIATTR_VRC_CTA_INIT_COUNT
	.align		4
        /*0044*/ 	.byte	0x02, 0x4a
	.zero		1
	.zero		1


	//----- nvinfo : EIATTR_EXIT_INSTR_OFFSETS
	.align		4
        /*0048*/ 	.byte	0x04, 0x1c
        /*004a*/ 	.short	(.L_75 - .L_74)


	//   ....[0]....
.L_74:
        /*004c*/ 	.word	0x00000070


	//   ....[1]....
        /*0050*/ 	.word	0x00000460


	//----- nvinfo : EIATTR_MAX_THREADS
	.align		4
.L_75:
        /*0054*/ 	.byte	0x04, 0x05
        /*0056*/ 	.short	(.L_77 - .L_76)
.L_76:
        /*0058*/ 	.word	0x00000400
        /*005c*/ 	.word	0x00000001
        /*0060*/ 	.word	0x00000001


	//----- nvinfo : EIATTR_CRS_STACK_SIZE
	.align		4
.L_77:
        /*0064*/ 	.byte	0x04, 0x1e
        /*0066*/ 	.short	(.L_79 - .L_78)
.L_78:
        /*0068*/ 	.word	0x00000000


	//----- nvinfo : EIATTR_CBANK_PARAM_SIZE
	.align		4
.L_79:
        /*006c*/ 	.byte	0x03, 0x19
        /*006e*/ 	.short	0x0018


	//----- nvinfo : EIATTR_PARAM_CBANK
	.align		4
        /*0070*/ 	.byte	0x04, 0x0a
        /*0072*/ 	.short	(.L_81 - .L_80)
	.align		4
.L_80:
        /*0074*/ 	.word	index@(.nv.constant0.default_function_kernel_7)
        /*0078*/ 	.short	0x0380
        /*007a*/ 	.short	0x0018


	//----- nvinfo : EIATTR_SW_WAR
	.align		4
.L_81:
        /*007c*/ 	.byte	0x04, 0x36
        /*007e*/ 	.short	(.L_83 - .L_82)
.L_82:
        /*0080*/ 	.word	0x00000008
.L_83:


//--------------------- .nv.info.default_function_kernel_5 --------------------------
	.section	.nv.info.default_function_kernel_5,"",@"SHT_CUDA_INFO"
	.sectionflags	@""
	.align	4


	//----- nvinfo : EIATTR_CUDA_API_VERSION
	.align		4
        /*0000*/ 	.byte	0x04, 0x37
        /*0002*/ 	.short	(.L_85 - .L_84)
.L_84:
        /*0004*/ 	.word	0x00000082


	//----- nvinfo : EIATTR_KPARAM_INFO
	.align		4
.L_85:
        /*0008*/ 	.byte	0x04, 0x17
        /*000a*/ 	.short	(.L_87 - .L_86)
.L_86:
        /*000c*/ 	.word	0x00000000
        /*0010*/ 	.short	0x0000
        /*0012*/ 	.short	0x0000
        /*0014*/ 	.byte	0x00, 0xf5, 0x21, 0x00


	//----- nvinfo : EIATTR_SPARSE_MMA_MASK
	.align		4
.L_87:
        /*0018*/ 	.byte	0x03, 0x50
        /*001a*/ 	.short	0x0000


	//----- nvinfo : EIATTR_MAXREG_COUNT
	.align		4
        /*001c*/ 	.byte	0x03, 0x1b
        /*001e*/ 	.short	0x0040


	//----- nvinfo : EIATTR_MERCURY_ISA_VERSION
	.align		4
        /*0020*/ 	.byte	0x03, 0x5f
        /*0022*/ 	.short	0x0101


	//----- nvinfo : EIATTR_VRC_CTA_INIT_COUNT
	.align		4
        /*0024*/ 	.byte	0x02, 0x4a
	.zero		1
	.zero		1


	//----- nvinfo : EIATTR_EXIT_INSTR_OFFSETS
	.align		4
        /*0028*/ 	.byte	0x04, 0x1c
        /*002a*/ 	.short	(.L_89 - .L_88)


	//   ....[0]....
.L_88:
        /*002c*/ 	.word	0x00000070


	//   ....[1]....
        /*0030*/ 	.word	0x00000230


	//----- nvinfo : EIATTR_MAX_THREADS
	.align		4
.L_89:
        /*0034*/ 	.byte	0x04, 0x05
        /*0036*/ 	.short	(.L_91 - .L_90)
.L_90:
        /*0038*/ 	.word	0x00000400
        /*003c*/ 	.word	0x00000001
        /*0040*/ 	.word	0x00000001


	//----- nvinfo : EIATTR_CBANK_PARAM_SIZE
	.align		4
.L_91:
        /*0044*/ 	.byte	0x03, 0x19
        /*0046*/ 	.short	0x0008


	//----- nvinfo : EIATTR_PARAM_CBANK
	.align		4
        /*0048*/ 	.byte	0x04, 0x0a
        /*004a*/ 	.short	(.L_93 - .L_92)
	.align		4
.L_92:
        /*004c*/ 	.word	index@(.nv.constant0.default_function_kernel_5)
        /*0050*/ 	.short	0x0380
        /*0052*/ 	.short	0x0008


	//----- nvinfo : EIATTR_SW_WAR
	.align		4
.L_93:
        /*0054*/ 	.byte	0x04, 0x36
        /*0056*/ 	.short	(.L_95 - .L_94)
.L_94:
        /*0058*/ 	.word	0x00000008
.L_95:


//--------------------- .nv.info.default_function_kernel_1 --------------------------
	.section	.nv.info.default_function_kernel_1,"",@"SHT_CUDA_INFO"
	.sectionflags	@""
	.align	4


	//----- nvinfo : EIATTR_CUDA_API_VERSION
	.align		4
        /*0000*/ 	.byte	0x04, 0x37
        /*0002*/ 	.short	(.L_97 - .L_96)
.L_96:
        /*0004*/ 	.word	0x00000082


	//----- nvinfo : EIATTR_KPARAM_INFO
	.align		4
.L_97:
        /*0008*/ 	.byte	0x04, 0x17
        /*000a*/ 	.short	(.L_99 - .L_98)
.L_98:
        /*000c*/ 	.word	0x00000000
        /*0010*/ 	.short	0x0001
        /*0012*/ 	.short	0x0008
        /*0014*/ 	.byte	0x00, 0xf5, 0x21, 0x00


	//----- nvinfo : EIATTR_KPARAM_INFO
	.align		4
.L_99:
        /*0018*/ 	.byte	0x04, 0x17
        /*001a*/ 	.short	(.L_101 - .L_100)
.L_100:
        /*001c*/ 	.word	0x00000000
        /*0020*/ 	.short	0x0000
        /*0022*/ 	.short	0x0000
        /*0024*/ 	.byte	0x00, 0xf5, 0x21, 0x00


	//----- nvinfo : EIATTR_SPARSE_MMA_MASK
	.align		4
.L_101:
        /*0028*/ 	.byte	0x03, 0x50
        /*002a*/ 	.short	0x0000


	//----- nvinfo : EIATTR_MAXREG_COUNT
	.align		4
        /*002c*/ 	.byte	0x03, 0x1b
        /*002e*/ 	.short	0x0040


	//----- nvinfo : EIATTR_MERCURY_ISA_VERSION
	.align		4
        /*0030*/ 	.byte	0x03, 0x5f
        /*0032*/ 	.short	0x0101


	//----- nvinfo : EIATTR_VRC_CTA_INIT_COUNT
	.align		4
        /*0034*/ 	.byte	0x02, 0x4a
	.zero		1
	.zero		1


	//----- nvinfo : EIATTR_EXIT_INSTR_OFFSETS
	.align		4
        /*0038*/ 	.byte	0x04, 0x1c
        /*003a*/ 	.short	(.L_103 - .L_102)


	//   ....[0]....
.L_102:
        /*003c*/ 	.word	0x00000070


	//   ....[1]....
        /*0040*/ 	.word	0x000001b0


	//----- nvinfo : EIATTR_MAX_THREADS
	.align		4
.L_103:
        /*0044*/ 	.byte	0x04, 0x05
        /*0046*/ 	.short	(.L_105 - .L_104)
.L_104:
        /*0048*/ 	.word	0x00000400
        /*004c*/ 	.word	0x00000001
        /*0050*/ 	.word	0x00000001


	//----- nvinfo : EIATTR_CBANK_PARAM_SIZE
	.align		4
.L_105:
        /*0054*/ 	.byte	0x03, 0x19
        /*0056*/ 	.short	0x0010


	//----- nvinfo : EIATTR_PARAM_CBANK
	.align		4
        /*0058*/ 	.byte	0x04, 0x0a
        /*005a*/ 	.short	(.L_107 - .L_106)
	.align		4
.L_106:
        /*005c*/ 	.word	index@(.nv.constant0.default_function_kernel_1)
        /*0060*/ 	.short	0x0380
        /*0062*/ 	.short	0x0010


	//----- nvinfo : EIATTR_SW_WAR
	.align		4
.L_107:
        /*0064*/ 	.byte	0x04, 0x36
        /*0066*/ 	.short	(.L_109 - .L_108)
.L_108:
        /*0068*/ 	.word	0x00000008
.L_109:


//--------------------- .nv.info.default_function_kernel_6 --------------------------
	.section	.nv.info.default_function_kernel_6,"",@"SHT_CUDA_INFO"
	.sectionflags	@""
	.align	4


	//----- nvinfo : EIATTR_CUDA_API_VERSION
	.align		4
        /*0000*/ 	.byte	0x04, 0x37
        /*0002*/ 	.short	(.L_111 - .L_110)
.L_110:
        /*0004*/ 	.word	0x00000082


	//----- nvinfo : EIATTR_KPARAM_INFO
	.align		4
.L_111:
        /*0008*/ 	.byte	0x04, 0x17
        /*000a*/ 	.short	(.L_113 - .L_112)
.L_112:
        /*000c*/ 	.word	0x00000000
        /*0010*/ 	.short	0x0001
        /*0012*/ 	.short	0x0008
        /*0014*/ 	.byte	0x00, 0xf5, 0x21, 0x00


	//----- nvinfo : EIATTR_KPARAM_INFO
	.align		4
.L_113:
        /*0018*/ 	.byte	0x04, 0x17
        /*001a*/ 	.short	(.L_115 - .L_114)
.L_114:
        /*001c*/ 	.word	0x00000000
        /*0020*/ 	.short	0x0000
        /*0022*/ 	.short	0x0000
        /*0024*/ 	.byte	0x00, 0xf5, 0x21, 0x00


	//----- nvinfo : EIATTR_SPARSE_MMA_MASK
	.align		4
.L_115:
        /*0028*/ 	.byte	0x03, 0x50
        /*002a*/ 	.short	0x0000


	//----- nvinfo : EIATTR_MAXREG_COUNT
	.align		4
        /*002c*/ 	.byte	0x03, 0x1b
        /*002e*/ 	.short	0x0040


	//----- nvinfo : EIATTR_MERCURY_ISA_VERSION
	.align		4
        /*0030*/ 	.byte	0x03, 0x5f
        /*0032*/ 	.short	0x0101


	//----- nvinfo : EIATTR_VRC_CTA_INIT_COUNT
	.align		4
        /*0034*/ 	.byte	0x02, 0x4a
	.zero		1
	.zero		1


	//----- nvinfo : EIATTR_EXIT_INSTR_OFFSETS
	.align		4
        /*0038*/ 	.byte	0x04, 0x1c
        /*003a*/ 	.short	(.L_117 - .L_116)


	//   ....[0]....
.L_116:
        /*003c*/ 	.word	0x000000d0


	//   ....[1]....
        /*0040*/ 	.word	0x00000280


	//----- nvinfo : EIATTR_MAX_THREADS
	.align		4
.L_117:
        /*0044*/ 	.byte	0x04, 0x05
        /*0046*/ 	.short	(.L_119 - .L_118)
.L_118:
        /*0048*/ 	.word	0x00000400
        /*004c*/ 	.word	0x00000001
        /*0050*/ 	.word	0x00000001


	//----- nvinfo : EIATTR_CBANK_PARAM_SIZE
	.align		4
.L_119:
        /*0054*/ 	.byte	0x03, 0x19
        /*0056*/ 	.short	0x0010


	//----- nvinfo : EIATTR_PARAM_CBANK
	.align		4
        /*0058*/ 	.byte	0x04, 0x0a
        /*005a*/ 	.short	(.L_121 - .L_120)
	.align		4
.L_120:
        /*005c*/ 	.word	index@(.nv.constant0.default_function_kernel_6)
        /*0060*/ 	.short	0x0380
        /*0062*/ 	.short	0x0010


	//----- nvinfo : EIATTR_SW_WAR
	.align		4
.L_121:
        /*0064*/ 	.byte	0x04, 0x36
        /*0066*/ 	.short	(.L_123 - .L_122)
.L_122:
        /*0068*/ 	.word	0x00000008
.L_123:


//--------------------- .nv.info.default_function_kernel_4 --------------------------
	.section	.nv.info.default_function_kernel_4,"",@"SHT_CUDA_INFO"
	.sectionflags	@""
	.align	4


	//----- nvinfo : EIATTR_CUDA_API_VERSION
	.align		4
        /*0000*/ 	.byte	0x04, 0x37
        /*0002*/ 	.short	(.L_125 - .L_124)
.L_124:
        /*0004*/ 	.word	0x00000082


	//----- nvinfo : EIATTR_KPARAM_INFO
	.align		4
.L_125:
        /*0008*/ 	.byte	0x04, 0x17
        /*000a*/ 	.short	(.L_127 - .L_126)
.L_126:
        /*000c*/ 	.word	0x00000000
        /*0010*/ 	.short	0x0001
        /*0012*/ 	.short	0x0008
        /*0014*/ 	.byte	0x00, 0xf5, 0x21, 0x00


	//----- nvinfo : EIATTR_KPARAM_INFO
	.align		4
.L_127:
        /*0018*/ 	.byte	0x04, 0x17
        /*001a*/ 	.short	(.L_129 - .L_128)
.L_128:
        /*001c*/ 	.word	0x00000000
        /*0020*/ 	.short	0x0000
        /*0022*/ 	.short	0x0000
        /*0024*/ 	.byte	0x00, 0xf5, 0x21, 0x00


	//----- nvinfo : EIATTR_SPARSE_MMA_MASK
	.align		4
.L_129:
        /*0028*/ 	.byte	0x03, 0x50
        /*002a*/ 	.short	0x0000


	//----- nvinfo : EIATTR_MAXREG_COUNT
	.align		4
        /*002c*/ 	.byte	0x03, 0x1b
        /*002e*/ 	.short	0x0040


	//----- nvinfo : EIATTR_MERCURY_ISA_VERSION
	.align		4
        /*0030*/ 	.byte	0x03, 0x5f
        /*0032*/ 	.short	0x0101


	//----- nvinfo : EIATTR_VRC_CTA_INIT_COUNT
	.align		4
        /*0034*/ 	.byte	0x02, 0x4a
	.zero		1
	.zero		1


	//----- nvinfo : EIATTR_EXIT_INSTR_OFFSETS
	.align		4
        /*0038*/ 	.byte	0x04, 0x1c
        /*003a*/ 	.short	(.L_131 - .L_130)


	//   ....[0]....
.L_130:
        /*003c*/ 	.word	0x00000070


	//   ....[1]....
        /*0040*/ 	.word	0x00000370


	//----- nvinfo : EIATTR_MAX_THREADS
	.align		4
.L_131:
        /*0044*/ 	.byte	0x04, 0x05
        /*0046*/ 	.short	(.L_133 - .L_132)
.L_132:
        /*0048*/ 	.word	0x00000400
        /*004c*/ 	.word	0x00000001
        /*0050*/ 	.word	0x00000001


	//----- nvinfo : EIATTR_CBANK_PARAM_SIZE
	.align		4
.L_133:
        /*0054*/ 	.byte	0x03, 0x19
        /*0056*/ 	.short	0x0010


	//----- nvinfo : EIATTR_PARAM_CBANK
	.align		4
        /*0058*/ 	.byte	0x04, 0x0a
        /*005a*/ 	.short	(.L_135 - .L_134)
	.align		4
.L_134:
        /*005c*/ 	.word	index@(.nv.constant0.default_function_kernel_4)
        /*0060*/ 	.short	0x0380
        /*0062*/ 	.short	0x0010


	//----- nvinfo : EIATTR_SW_WAR
	.align		4
.L_135:
        /*0064*/ 	.byte	0x04, 0x36
        /*0066*/ 	.short	(.L_137 - .L_136)
.L_136:
        /*0068*/ 	.word	0x00000008
.L_137:


//--------------------- .nv.info.default_function_kernel --------------------------
	.section	.nv.info.default_function_kernel,"",@"SHT_CUDA_INFO"
	.sectionflags	@""
	.align	4


	//----- nvinfo : EIATTR_CUDA_API_VERSION
	.align		4
        /*0000*/ 	.byte	0x04, 0x37
        /*0002*/ 	.short	(.L_139 - .L_138)
.L_138:
        /*0004*/ 	.word	0x00000082


	//----- nvinfo : EIATTR_KPARAM_INFO
	.align		4
.L_139:
        /*0008*/ 	.byte	0x04, 0x17
        /*000a*/ 	.short	(.L_141 - .L_140)
.L_140:
        /*000c*/ 	.word	0x00000000
        /*0010*/ 	.short	0x0001
        /*0012*/ 	.short	0x0008
        /*0014*/ 	.byte	0x00, 0xf5, 0x21, 0x00


	//----- nvinfo : EIATTR_KPARAM_INFO
	.align		4
.L_141:
        /*0018*/ 	.byte	0x04, 0x17
        /*001a*/ 	.short	(.L_143 - .L_142)
.L_142:
        /*001c*/ 	.word	0x00000000
        /*0020*/ 	.short	0x0000
        /*0022*/ 	.short	0x0000
        /*0024*/ 	.byte	0x00, 0xf5, 0x21, 0x00


	//----- nvinfo : EIATTR_SPARSE_MMA_MASK
	.align		4
.L_143:
        /*0028*/ 	.byte	0x03, 0x50
        /*002a*/ 	.short	0x0000


	//----- nvinfo : EIATTR_MAXREG_COUNT
	.align		4
        /*002c*/ 	.byte	0x03, 0x1b
        /*002e*/ 	.short	0x0040


	//----- nvinfo : EIATTR_MERCURY_ISA_VERSION
	.align		4
        /*0030*/ 	.byte	0x03, 0x5f
        /*0032*/ 	.short	0x0101


	//----- nvinfo : EIATTR_VRC_CTA_INIT_COUNT
	.align		4
        /*0034*/ 	.byte	0x02, 0x4a
	.zero		1
	.zero		1


	//----- nvinfo : EIATTR_EXIT_INSTR_OFFSETS
	.align		4
        /*0038*/ 	.byte	0x04, 0x1c
        /*003a*/ 	.short	(.L_145 - .L_144)


	//   ....[0]....
.L_144:
        /*003c*/ 	.word	0x00000070


	//   ....[1]....
        /*0040*/ 	.word	0x00000140


	//----- nvinfo : EIATTR_MAX_THREADS
	.align		4
.L_145:
        /*0044*/ 	.byte	0x04, 0x05
        /*0046*/ 	.short	(.L_147 - .L_146)
.L_146:
        /*0048*/ 	.word	0x00000400
        /*004c*/ 	.word	0x00000001
        /*0050*/ 	.word	0x00000001


	//----- nvinfo : EIATTR_CBANK_PARAM_SIZE
	.align		4
.L_147:
        /*0054*/ 	.byte	0x03, 0x19
        /*0056*/ 	.short	0x0010


	//----- nvinfo : EIATTR_PARAM_CBANK
	.align		4
        /*0058*/ 	.byte	0x04, 0x0a
        /*005a*/ 	.short	(.L_149 - .L_148)
	.align		4
.L_148:
        /*005c*/ 	.word	index@(.nv.constant0.default_function_kernel)
        /*0060*/ 	.short	0x0380
        /*0062*/ 	.short	0x0010


	//----- nvinfo : EIATTR_SW_WAR
	.align		4
.L_149:
        /*0064*/ 	.byte	0x04, 0x36
        /*0066*/ 	.short	(.L_151 - .L_150)
.L_150:
        /*0068*/ 	.word	0x00000008
.L_151:


//--------------------- .nv.info.default_function_kernel_2 --------------------------
	.section	.nv.info.default_function_kernel_2,"",@"SHT_CUDA_INFO"
	.sectionflags	@""
	.align	4


	//----- nvinfo : EIATTR_CUDA_API_VERSION
	.align		4
        /*0000*/ 	.byte	0x04, 0x37
        /*0002*/ 	.short	(.L_153 - .L_152)
.L_152:
        /*0004*/ 	.word	0x00000082


	//----- nvinfo : EIATTR_KPARAM_INFO
	.align		4
.L_153:
        /*0008*/ 	.byte	0x04, 0x17
        /*000a*/ 	.short	(.L_155 - .L_154)
.L_154:
        /*000c*/ 	.word	0x00000000
        /*0010*/ 	.short	0x0000
        /*0012*/ 	.short	0x0000
        /*0014*/ 	.byte	0x00, 0xf5, 0x21, 0x00


	//----- nvinfo : EIATTR_SPARSE_MMA_MASK
	.align		4
.L_155:
        /*0018*/ 	.byte	0x03, 0x50
        /*001a*/ 	.short	0x0000


	//----- nvinfo : EIATTR_MAXREG_COUNT
	.align		4
        /*001c*/ 	.byte	0x03, 0x1b
        /*001e*/ 	.short	0x0040


	//----- nvinfo : EIATTR_MERCURY_ISA_VERSION
	.align		4
        /*0020*/ 	.byte	0x03, 0x5f
        /*0022*/ 	.short	0x0101


	//----- nvinfo : EIATTR_VRC_CTA_INIT_COUNT
	.align		4
        /*0024*/ 	.byte	0x02, 0x4a
	.zero		1
	.zero		1


	//----- nvinfo : EIATTR_EXIT_INSTR_OFFSETS
	.align		4
        /*0028*/ 	.byte	0x04, 0x1c
        /*002a*/ 	.short	(.L_157 - .L_156)


	//   ....[0]....
.L_156:
        /*002c*/ 	.word	0x00000070


	//   ....[1]....
        /*0030*/ 	.word	0x000001d0


	//----- nvinfo : EIATTR_MAX_THREADS
	.align		4
.L_157:
        /*0034*/ 	.byte	0x04, 0x05
        /*0036*/ 	.short	(.L_159 - .L_158)
.L_158:
        /*0038*/ 	.word	0x00000400
        /*003c*/ 	.word	0x00000001
        /*0040*/ 	.word	0x00000001


	//----- nvinfo : EIATTR_CRS_STACK_SIZE
	.align		4
.L_159:
        /*0044*/ 	.byte	0x04, 0x1e
        /*0046*/ 	.short	(.L_161 - .L_160)
.L_160:
        /*0048*/ 	.word	0x00000000


	//----- nvinfo : EIATTR_CBANK_PARAM_SIZE
	.align		4
.L_161:
        /*004c*/ 	.byte	0x03, 0x19
        /*004e*/ 	.short	0x0008


	//----- nvinfo : EIATTR_PARAM_CBANK
	.align		4
        /*0050*/ 	.byte	0x04, 0x0a
        /*0052*/ 	.short	(.L_163 - .L_162)
	.align		4
.L_162:
        /*0054*/ 	.word	index@(.nv.constant0.default_function_kernel_2)
        /*0058*/ 	.short	0x0380
        /*005a*/ 	.short	0x0008


	//----- nvinfo : EIATTR_SW_WAR
	.align		4
.L_163:
        /*005c*/ 	.byte	0x04, 0x36
        /*005e*/ 	.short	(.L_165 - .L_164)
.L_164:
        /*0060*/ 	.word	0x00000008
.L_165:


//--------------------- .nv.callgraph             --------------------------
	.section	.nv.callgraph,"",@"SHT_CUDA_CALLGRAPH"
	.align	4
	.sectionentsize	8
	.align		4
        /*0000*/ 	.word	0x00000000
	.align		4
        /*0004*/ 	.word	0xffffffff
	.align		4
        /*0008*/ 	.word	0x00000000
	.align		4
        /*000c*/ 	.word	0xfffffffe
	.align		4
        /*0010*/ 	.word	0x00000000
	.align		4
        /*0014*/ 	.word	0xfffffffd
	.align		4
        /*0018*/ 	.word	0x00000000
	.align		4
        /*001c*/ 	.word	0xfffffffc


//--------------------- .text.default_function_kernel_3 --------------------------
	.section	.text.default_function_kernel_3,"ax",@progbits
	.align	128
        .global         default_function_kernel_3
        .type           default_function_kernel_3,@function
        .size           default_function_kernel_3,(.L_x_27 - default_function_kernel_3)
        .other          default_function_kernel_3,@"STO_CUDA_ENTRY STV_DEFAULT"
default_function_kernel_3:
.text.default_function_kernel_3:
[----:B------:R-:W-:Y:S01]  /*0000*/  LDC R1, c[0x0][0x37c] ;  /* 0x0000df00ff017b82 */ /* 0x000fe20000000800 */
[----:B------:R-:W0:Y:S07]  /*0010*/  S2R R7, SR_TID.X ;  /* 0x0000000000077919 */ /* 0x000e2e0000002100 */
[----:B------:R-:W1:Y:S01]  /*0020*/  S2UR UR4, SR_CTAID.X ;  /* 0x00000000000479c3 */ /* 0x000e620000002500 */
[----:B------:R-:W2:Y:S07]  /*0030*/  LDCU.64 UR6, c[0x0][0x358] ;  /* 0x00006b00ff0677ac */ /* 0x000eae0008000a00 */
[----:B------:R-:W3:Y:S01]  /*0040*/  LDC.64 R2, c[0x0][0x380] ;  /* 0x0000e000ff027b82 */ /* 0x000ee20000000a00 */
[----:B-1----:R-:W-:-:S02]  /*0050*/  USHF.L.U32 UR5, UR4, 0x6, URZ ;  /* 0x0000000604057899 */ /* 0x002fc400080006ff */
[----:B------:R-:W-:Y:S01]  /*0060*/  USHF.L.U32 UR4, UR4, 0xa, URZ ;  /* 0x0000000a04047899 */ /* 0x000fe200080006ff */
[----:B0-----:R-:W-:-:S05]  /*0070*/  SHF.R.U32.HI R0, RZ, 0x4, R7 ;  /* 0x00000004ff007819 */ /* 0x001fca0000011607 */
[----:B------:R-:W-:Y:S02]  /*0080*/  LOP3.LUT R7, R7, UR4, RZ, 0xfc, !PT ;  /* 0x0000000407077c12 */ /* 0x000fe4000f8efcff */
[----:B------:R-:W-:-:S03]  /*0090*/  LOP3.LUT R0, R0, UR5, RZ, 0xfc, !PT ;  /* 0x0000000500007c12 */ /* 0x000fc6000f8efcff */
[----:B---3--:R-:W-:Y:S01]  /*00a0*/  IMAD.WIDE.U32 R2, R7, 0x4, R2 ;  /* 0x0000000407027825 */ /* 0x008fe200078e0002 */
[----:B------:R-:W-:-:S13]  /*00b0*/  ISETP.GT.U32.AND P0, PT, R0, 0x440, PT ;  /* 0x000004400000780c */ /* 0x000fda0003f04070 */
[----:B------:R-:W-:-:S05]  /*00c0*/  @!P0 IMAD.MOV.U32 R5, RZ, RZ, -0x800003 ;  /* 0xff7ffffdff058424 */ /* 0x000fca00078e00ff */
[----:B--2---:R0:W-:Y:S01]  /*00d0*/  @!P0 STG.E desc[UR6][R2.64], R5 ;  /* 0x0000000502008986 */ /* 0x0041e2000c101906 */
[----:B------:R-:W-:Y:S05]  /*00e0*/  @P0 EXIT ;  /* 0x000000000000094d */ /* 0x000fea0003800000 */
[----:B0-----:R-:W0:Y:S01]  /*00f0*/  LDC.64 R4, c[0x0][0x388] ;  /* 0x0000e200ff047b82 */ /* 0x001e220000000a00 */
[----:B------:R-:W2:Y:S01]  /*0100*/  LDG.E R14, desc[UR6][R2.64] ;  /* 0x00000006020e7981 */ /* 0x000ea2000c1e1900 */
[----:B0-----:R-:W-:-:S05]  /*0110*/  IMAD.WIDE.U32 R4, R7, 0x4, R4 ;  /* 0x0000000407047825 */ /* 0x001fca00078e0004 */
[----:B------:R-:W2:Y:S04]  /*0120*/  LDG.E.CONSTANT R0, desc[UR6][R4.64] ;  /* 0x0000000604007981 */ /* 0x000ea8000c1e9900 */
[----:B------:R-:W2:Y:S04]  /*0130*/  LDG.E.CONSTANT R7, desc[UR6][R4.64+0x11040] ;  /* 0x0110400604077981 */ /* 0x000ea8000c1e9900 */
[----:B------:R-:W3:Y:S04]  /*0140*/  LDG.E.CONSTANT R9, desc[UR6][R4.64+0x22080] ;  /* 0x0220800604097981 */ /* 0x000ee8000c1e9900 */
[----:B------:R-:W3:Y:S04]  /*0150*/  LDG.E.CONSTANT R6, desc[UR6][R4.64+0x330c0] ;  /* 0x0330c00604067981 */ /* 0x000ee8000c1e9900 */
[----:B------:R-:W4:Y:S04]  /*0160*/  LDG.E.CONSTANT R11, desc[UR6][R4.64+0x44100] ;  /* 0x04410006040b7981 */ /* 0x000f28000c1e9900 */
[----:B------:R-:W4:Y:S04]  /*0170*/  LDG.E.CONSTANT R8, desc[UR6][R4.64+0x55140] ;  /* 0x0551400604087981 */ /* 0x000f28000c1e9900 */
[----:B------:R-:W5:Y:S04]  /*0180*/  LDG.E.CONSTANT R13, desc[UR6][R4.64+0x66180] ;  /* 0x06618006040d7981 */ /* 0x000f68000c1e9900 */
[----:B------:R-:W5:Y:S04]  /*0190*/  LDG.E.CONSTANT R10, desc[UR6][R4.64+0x771c0] ;  /* 0x0771c006040a7981 */ /* 0x000f68000c1e9900 */
[----:B------:R-:W5:Y:S04]  /*01a0*/  LDG.E.CONSTANT R15, desc[UR6][R4.64+0x88200] ;  /* 0x08820006040f7981 */ /* 0x000f68000c1e9900 */
[----:B------:R-:W5:Y:S04]  /*01b0*/  LDG.E.CONSTANT R12, desc[UR6][R4.64+0x99240] ;  /* 0x09924006040c7981 */ /* 0x000f68000c1e9900 */
[----:B------:R-:W5:Y:S01]  /*01c0*/  LDG.E.CONSTANT R17, desc[UR6][R4.64+0xaa280] ;  /* 0x0aa2800604117981 */ /* 0x000f62000c1e9900 */
[----:B--2---:R-:W-:-:S04]  /*01d0*/  FMNMX3 R0, R14, R0, R7, !PT ;  /* 0x000000000e007276 */ /* 0x004fc80007800007 */
[----:B---3--:R-:W-:-:S04]  /*01e0*/  FMNMX3 R0, R0, R9, R6, !PT ;  /* 0x0000000900007276 */ /* 0x008fc80007800006 */
[----:B----4-:R-:W-:-:S04]  /*01f0*/  FMNMX3 R0, R0, R11, R8, !PT ;  /* 0x0000000b00007276 */ /* 0x010fc80007800008 */
[----:B-----5:R-:W-:-:S04]  /*0200*/  FMNMX3 R0, R0, R13, R10, !PT ;  /* 0x0000000d00007276 */ /* 0x020fc8000780000a */
[----:B------:R-:W-:-:S04]  /*0210*/  FMNMX3 R0, R0, R15, R12, !PT ;  /* 0x0000000f00007276 */ /* 0x000fc8000780000c */
[----:B------:R-:W-:-:S05]  /*0220*/  FMNMX R17, R0, R17, !PT ;  /* 0x0000001100117209 */ /* 0x000fca0007800000 */
[----:B------:R-:W-:Y:S01]  /*0230*/  STG.E desc[UR6][R2.64], R17 ;  /* 0x0000001102007986 */ /* 0x000fe2000c101906 */
[----:B------:R-:W-:Y:S05]  /*0240*/  EXIT ;  /* 0x000000000000794d */ /* 0x000fea0003800000 */
.L_x_0:
[----:B------:R-:W-:-:S00]  /*0250*/  BRA `(.L_x_0) ;  /* 0xfffffffc00fc7947 */ /* 0x000fc0000383ffff */
[----:B------:R-:W-:-:S00]  /*0260*/  NOP ;  /* 0x0000000000007918 */ /* 0x000fc00000000000 */
        /* <DEDUP_REMOVED lines=9> */
.L_x_27:


//--------------------- .text.default_function_kernel_7 --------------------------
	.section	.text.default_function_kernel_7,"ax",@progbits
	.align	128
        .global         default_function_kernel_7
        .type           default_function_kernel_7,@function
        .size           default_function_kernel_7,(.L_x_25 - default_function_kernel_7)
        .other          default_function_kernel_7,@"STO_CUDA_ENTRY STV_DEFAULT"
default_function_kernel_7:
.text.default_function_kernel_7:
[----:B------:R-:W-:Y:S01]  /*0000*/  LDC R1, c[0x0][0x37c] ;  /* 0x0000df00ff017b82 */ /* 0x000fe20000000800 */
[----:B------:R-:W0:Y:S01]  /*0010*/  S2R R3, SR_CTAID.X ;  /* 0x0000000000037919 */ /* 0x000e220000002500 */
[----:B------:R-:W1:Y:S01]  /*0020*/  S2R R9, SR_TID.X ;  /* 0x0000000000097919 */ /* 0x000e620000002100 */
[----:B0-----:R-:W-:Y:S01]  /*0030*/  IMAD.SHL.U32 R0, R3, 0x40, RZ ;  /* 0x0000004003007824 */ /* 0x001fe200078e00ff */
[----:B-1----:R-:W-:-:S04]  /*0040*/  SHF.R.U32.HI R5, RZ, 0x4, R9 ;  /* 0x00000004ff057819 */ /* 0x002fc80000011609 */
[----:B------:R-:W-:-:S04]  /*0050*/  LOP3.LUT R0, R0, R5, RZ, 0xfc, !PT ;  /* 0x0000000500007212 */ /* 0x000fc800078efcff */
[----:B------:R-:W-:-:S13]  /*0060*/  ISETP.GT.U32.AND P0, PT, R0, 0x2eca, PT ;  /* 0x00002eca0000780c */ /* 0x000fda0003f04070 */
[----:B------:R-:W-:Y:S05]  /*0070*/  @P0 EXIT ;  /* 0x000000000000094d */ /* 0x000fea0003800000 */
[----:B------:R-:W-:Y:S01]  /*0080*/  LOP3.LUT R4, R0, 0xffff, RZ, 0xc0, !PT ;  /* 0x0000ffff00047812 */ /* 0x000fe200078ec0ff */
[----:B------:R-:W0:Y:S01]  /*0090*/  LDCU.64 UR4, c[0x0][0x358] ;  /* 0x00006b00ff0477ac */ /* 0x000e220008000a00 */
[----:B------:R-:W-:-:S03]  /*00a0*/  SHF.R.U32.HI R2, RZ, 0x2, R9 ;  /* 0x00000002ff027819 */ /* 0x000fc60000011609 */
[----:B------:R-:W-:Y:S02]  /*00b0*/  IMAD R5, R4, 0xf0b9, RZ ;  /* 0x0000f0b904057824 */ /* 0x000fe400078e02ff */
[----:B------:R-:W-:-:S03]  /*00c0*/  IMAD R4, R3, 0x7c, R2 ;  /* 0x0000007c03047824 */ /* 0x000fc600078e0202 */
[----:B------:R-:W-:Y:S01]  /*00d0*/  SHF.R.U32.HI R2, RZ, 0x1a, R5 ;  /* 0x0000001aff027819 */ /* 0x000fe20000011605 */
[----:B------:R-:W-:-:S03]  /*00e0*/  IMAD.HI.U32 R5, R4, 0x3e0f83e1, RZ ;  /* 0x3e0f83e104057827 */ /* 0x000fc600078e00ff */
[----:B------:R-:W-:Y:S02]  /*00f0*/  PRMT R2, R2, 0x9910, RZ ;  /* 0x0000991002027816 */ /* 0x000fe400000000ff */
[----:B------:R-:W-:-:S03]  /*0100*/  SHF.R.U32.HI R5, RZ, 0x5, R5 ;  /* 0x00000005ff057819 */ /* 0x000fc60000011605 */
[----:B------:R-:W-:Y:S02]  /*0110*/  IMAD R2, R2, 0x441, RZ ;  /* 0x0000044102027824 */ /* 0x000fe400078e02ff */
[----:B------:R-:W-:Y:S02]  /*0120*/  IMAD R5, R5, -0x84, R4 ;  /* 0xffffff7c05057824 */ /* 0x000fe400078e0204 */
[----:B------:R-:W-:-:S03]  /*0130*/  IMAD.MOV R7, RZ, RZ, -R2 ;  /* 0x000000ffff077224 */ /* 0x000fc600078e0a02 */
[----:B------:R-:W-:Y:S02]  /*0140*/  PRMT R4, R5, 0x9910, RZ ;  /* 0x0000991005047816 */ /* 0x000fe400000000ff */
[----:B------:R-:W-:-:S03]  /*0150*/  PRMT R7, R7, 0x7710, RZ ;  /* 0x0000771007077816 */ /* 0x000fc600000000ff */
[----:B------:R-:W-:Y:S02]  /*0160*/  IMAD.MOV.U32 R2, RZ, RZ, R4 ;  /* 0x000000ffff027224 */ /* 0x000fe400078e0004 */
[----:B------:R-:W-:Y:S02]  /*0170*/  IMAD.IADD R0, R0, 0x1, R7 ;  /* 0x0000000100007824 */ /* 0x000fe400078e0207 */
[----:B------:R-:W-:-:S03]  /*0180*/  IMAD R2, R2, 0x75, RZ ;  /* 0x0000007502027824 */ /* 0x000fc600078e02ff */
[----:B------:R-:W-:Y:S02]  /*0190*/  LOP3.LUT R0, R0, 0xffff, RZ, 0xc0, !PT ;  /* 0x0000ffff00007812 */ /* 0x000fe400078ec0ff */
[----:B------:R-:W-:Y:S01]  /*01a0*/  LOP3.LUT R6, R2, 0xffff, RZ, 0xc0, !PT ;  /* 0x0000ffff02067812 */ /* 0x000fe200078ec0ff */
[----:B------:R-:W-:Y:S02]  /*01b0*/  IMAD.SHL.U32 R2, R3, 0x400, RZ ;  /* 0x0000040003027824 */ /* 0x000fe400078e00ff */
[----:B------:R-:W-:Y:S01]  /*01c0*/  IMAD R0, R0, 0x7c2, RZ ;  /* 0x000007c200007824 */ /* 0x000fe200078e02ff */
[----:B------:R-:W-:Y:S02]  /*01d0*/  SHF.R.U32.HI R6, RZ, 0x8, R6 ;  /* 0x00000008ff067819 */ /* 0x000fe40000011606 */
[----:B------:R-:W-:Y:S02]  /*01e0*/  LOP3.LUT R2, R2, R9, RZ, 0xfc, !PT ;  /* 0x0000000902027212 */ /* 0x000fe400078efcff */
[----:B------:R-:W-:Y:S01]  /*01f0*/  SHF.R.U32.HI R0, RZ, 0x10, R0 ;  /* 0x00000010ff007819 */ /* 0x000fe20000011600 */
[----:B------:R-:W-:-:S02]  /*0200*/  IMAD.MOV R4, RZ, RZ, -R6 ;  /* 0x000000ffff047224 */ /* 0x000fc400078e0a06 */
[----:B------:R-:W-:Y:S01]  /*0210*/  IMAD R7, R3, -0x3f4, R2 ;  /* 0xfffffc0c03077824 */ /* 0x000fe200078e0202 */
[----:B------:R-:W-:Y:S02]  /*0220*/  PRMT R9, R0, 0x9910, RZ ;  /* 0x0000991000097816 */ /* 0x000fe400000000ff */
[----:B------:R-:W-:Y:S01]  /*0230*/  PRMT R4, R4, 0x7710, RZ ;  /* 0x0000771004047816 */ /* 0x000fe200000000ff */
[----:B------:R-:W-:-:S04]  /*0240*/  IMAD.HI.U32 R3, R7, -0x45d1745d, RZ ;  /* 0xba2e8ba307037827 */ /* 0x000fc800078e00ff */
[----:B------:R-:W-:Y:S01]  /*0250*/  IMAD.IADD R0, R5, 0x1, R4 ;  /* 0x0000000105007824 */ /* 0x000fe200078e0204 */
[----:B------:R-:W-:Y:S01]  /*0260*/  SHF.R.U32.HI R8, RZ, 0x5, R3 ;  /* 0x00000005ff087819 */ /* 0x000fe20000011603 */
[----:B------:R-:W1:Y:S03]  /*0270*/  LDC.64 R4, c[0x0][0x388] ;  /* 0x0000e200ff047b82 */ /* 0x000e660000000a00 */
[----:B------:R-:W-:Y:S01]  /*0280*/  LOP3.LUT R3, R0, 0xfe, RZ, 0xc0, !PT ;  /* 0x000000fe00037812 */ /* 0x000fe200078ec0ff */
[----:B------:R-:W-:Y:S02]  /*0290*/  IMAD R0, R9, 0x210, RZ ;  /* 0x0000021009007824 */ /* 0x000fe400078e02ff */
[----:B------:R-:W-:Y:S01]  /*02a0*/  IMAD R7, R8, -0x2c, R7 ;  /* 0xffffffd408077824 */ /* 0x000fe200078e0207 */
[----:B------:R-:W-:Y:S01]  /*02b0*/  LEA.HI R3, R3, R6, RZ, 0x1f ;  /* 0x0000000603037211 */ /* 0x000fe200078ff8ff */
[----:B------:R-:W2:Y:S01]  /*02c0*/  LDC.64 R8, c[0x0][0x380] ;  /* 0x0000e000ff087b82 */ /* 0x000ea20000000a00 */
[----:B------:R-:W-:-:S02]  /*02d0*/  LOP3.LUT R0, R0, 0xffff, RZ, 0xc0, !PT ;  /* 0x0000ffff00007812 */ /* 0x000fc400078ec0ff */
[----:B------:R-:W-:-:S03]  /*02e0*/  LOP3.LUT R3, R3, 0xf8, RZ, 0xc0, !PT ;  /* 0x000000f803037812 */ /* 0x000fc600078ec0ff */
[----:B------:R-:W-:Y:S01]  /*02f0*/  IMAD.IADD R0, R0, 0x1, R7 ;  /* 0x0000000100007824 */ /* 0x000fe200078e0207 */
[----:B------:R-:W-:-:S05]  /*0300*/  SHF.R.U32.HI R3, RZ, 0x3, R3 ;  /* 0x00000003ff037819 */ /* 0x000fca0000011603 */
[----:B------:R-:W-:-:S04]  /*0310*/  IMAD R3, R3, 0x2c, R0 ;  /* 0x0000002c03037824 */ /* 0x000fc800078e0200 */
[----:B-1----:R-:W-:-:S05]  /*0320*/  IMAD.WIDE.U32 R6, R3, 0x4, R4 ;  /* 0x0000000403067825 */ /* 0x002fca00078e0004 */
[----:B0-----:R-:W3:Y:S01]  /*0330*/  LDG.E.CONSTANT R3, desc[UR4][R6.64] ;  /* 0x0000000406037981 */ /* 0x001ee2000c1e9900 */
[----:B--2---:R-:W-:-:S05]  /*0340*/  IMAD.WIDE.U32 R4, R2, 0x4, R8 ;  /* 0x0000000402047825 */ /* 0x004fca00078e0008 */
[----:B------:R-:W2:Y:S01]  /*0350*/  LDG.E.CONSTANT R0, desc[UR4][R4.64] ;  /* 0x0000000404007981 */ /* 0x000ea2000c1e9900 */
[----:B------:R-:W-:Y:S01]  /*0360*/  BSSY.RECONVERGENT B0, `(.L_x_1) ;  /* 0x000000c000007945 */ /* 0x000fe20003800200 */
[----:B---3--:R-:W0:Y:S08]  /*0370*/  MUFU.RCP R8, R3 ;  /* 0x0000000300087308 */ /* 0x008e300000001000 */
[----:B--2---:R-:W1:Y:S01]  /*0380*/  FCHK P0, R0, R3 ;  /* 0x0000000300007302 */ /* 0x004e620000000000 */
[----:B0-----:R-:W-:-:S04]  /*0390*/  FFMA R9, -R3, R8, 1 ;  /* 0x3f80000003097423 */ /* 0x001fc80000000108 */
[----:B------:R-:W-:-:S04]  /*03a0*/  FFMA R9, R8, R9, R8 ;  /* 0x0000000908097223 */ /* 0x000fc80000000008 */
[----:B------:R-:W-:-:S04]  /*03b0*/  FFMA R8, R0, R9, RZ ;  /* 0x0000000900087223 */ /* 0x000fc800000000ff */
[----:B------:R-:W-:-:S04]  /*03c0*/  FFMA R10, -R3, R8, R0 ;  /* 0x00000008030a7223 */ /* 0x000fc80000000100 */
[----:B------:R-:W-:Y:S01]  /*03d0*/  FFMA R9, R9, R10, R8 ;  /* 0x0000000a09097223 */ /* 0x000fe20000000008 */
[----:B-1----:R-:W-:Y:S06]  /*03e0*/  @!P0 BRA `(.L_x_2) ;  /* 0x00000000000c8947 */ /* 0x002fec0003800000 */
[----:B------:R-:W-:-:S07]  /*03f0*/  MOV R4, 0x410 ;  /* 0x0000041000047802 */ /* 0x000fce0000000f00 */
[----:B------:R-:W-:Y:S05]  /*0400*/  CALL.REL.NOINC `($__internal_0_$__cuda_sm3x_div_rn_noftz_f32_slowpath) ;  /* 0x0000000000187944 */ /* 0x000fea0003c00000 */
[----:B------:R-:W-:-:S07]  /*0410*/  IMAD.MOV.U32 R9, RZ, RZ, R0 ;  /* 0x000000ffff097224 */ /* 0x000fce00078e0000 */
.L_x_2:
[----:B------:R-:W-:Y:S05]  /*0420*/  BSYNC.RECONVERGENT B0 ;  /* 0x0000000000007941 */ /* 0x000fea0003800200 */
.L_x_1:
[----:B------:R-:W0:Y:S02]  /*0430*/  LDC.64 R4, c[0x0][0x390] ;  /* 0x0000e400ff047b82 */ /* 0x000e240000000a00 */
[----:B0-----:R-:W-:-:S05]  /*0440*/  IMAD.WIDE.U32 R2, R2, 0x4, R4 ;  /* 0x0000000402027825 */ /* 0x001fca00078e0004 */
[----:B------:R-:W-:Y:S01]  /*0450*/  STG.E desc[UR4][R2.64], R9 ;  /* 0x0000000902007986 */ /* 0x000fe2000c101904 */
[----:B------:R-:W-:Y:S05]  /*0460*/  EXIT ;  /* 0x000000000000794d */ /* 0x000fea0003800000 */
        .weak           $__internal_0_$__cuda_sm3x_div_rn_noftz_f32_slowpath
        .type           $__internal_0_$__cuda_sm3x_div_rn_noftz_f32_slowpath,@function
        .size           $__internal_0_$__cuda_sm3x_div_rn_noftz_f32_slowpath,(.L_x_25 - $__internal_0_$__cuda_sm3x_div_rn_noftz_f32_slowpath)
$__internal_0_$__cuda_sm3x_div_rn_noftz_f32_slowpath:
[--C-:B------:R-:W-:Y:S01]  /*0470*/  SHF.R.U32.HI R6, RZ, 0x17, R3.reuse ;  /* 0x00000017ff067819 */ /* 0x100fe20000011603 */
[----:B------:R-:W-:Y:S01]  /*0480*/  BSSY.RECONVERGENT B1, `(.L_x_3) ;  /* 0x0000064000017945 */ /* 0x000fe20003800200 */
[--C-:B------:R-:W-:Y:S01]  /*0490*/  SHF.R.U32.HI R5, RZ, 0x17, R0.reuse ;  /* 0x00000017ff057819 */ /* 0x100fe20000011600 */
[----:B------:R-:W-:Y:S01]  /*04a0*/  IMAD.MOV.U32 R7, RZ, RZ, R0 ;  /* 0x000000ffff077224 */ /* 0x000fe200078e0000 */
[----:B------:R-:W-:Y:S01]  /*04b0*/  LOP3.LUT R6, R6, 0xff, RZ, 0xc0, !PT ;  /* 0x000000ff06067812 */ /* 0x000fe200078ec0ff */
[----:B------:R-:W-:Y:S01]  /*04c0*/  IMAD.MOV.U32 R8, RZ, RZ, R3 ;  /* 0x000000ffff087224 */ /* 0x000fe200078e0003 */
[----:B------:R-:W-:-:S03]  /*04d0*/  LOP3.LUT R5, R5, 0xff, RZ, 0xc0, !PT ;  /* 0x000000ff05057812 */ /* 0x000fc600078ec0ff */
[----:B------:R-:W-:Y:S02]  /*04e0*/  VIADD R11, R6, 0xffffffff ;  /* 0xffffffff060b7836 */ /* 0x000fe40000000000 */
[----:B------:R-:W-:-:S03]  /*04f0*/  VIADD R10, R5, 0xffffffff ;  /* 0xffffffff050a7836 */ /* 0x000fc60000000000 */
[----:B------:R-:W-:-:S04]  /*0500*/  ISETP.GT.U32.AND P0, PT, R11, 0xfd, PT ;  /* 0x000000fd0b00780c */ /* 0x000fc80003f04070 */
[----:B------:R-:W-:-:S13]  /*0510*/  ISETP.GT.U32.OR P0, PT, R10, 0xfd, P0 ;  /* 0x000000fd0a00780c */ /* 0x000fda0000704470 */
[----:B------:R-:W-:Y:S01]  /*0520*/  @!P0 IMAD.MOV.U32 R9, RZ, RZ, RZ ;  /* 0x000000ffff098224 */ /* 0x000fe200078e00ff */
[----:B------:R-:W-:Y:S06]  /*0530*/  @!P0 BRA `(.L_x_4) ;  /* 0x00000000005c8947 */ /* 0x000fec0003800000 */
[----:B------:R-:W-:Y:S02]  /*0540*/  FSETP.GTU.FTZ.AND P0, PT, |R0|, +INF , PT ;  /* 0x7f8000000000780b */ /* 0x000fe40003f1c200 */
[----:B------:R-:W-:-:S04]  /*0550*/  FSETP.GTU.FTZ.AND P1, PT, |R3|, +INF , PT ;  /* 0x7f8000000300780b */ /* 0x000fc80003f3c200 */
[----:B------:R-:W-:-:S13]  /*0560*/  PLOP3.LUT P0, PT, P0, P1, PT, 0xf8, 0x8f ;  /* 0x00000000008f781c */ /* 0x000fda0000703f70 */
[----:B------:R-:W-:Y:S05]  /*0570*/  @P0 BRA `(.L_x_5) ;  /* 0x00000004004c0947 */ /* 0x000fea0003800000 */
[----:B------:R-:W-:-:S13]  /*0580*/  LOP3.LUT P0, RZ, R8, 0x7fffffff, R7, 0xc8, !PT ;  /* 0x7fffffff08ff7812 */ /* 0x000fda000780c807 */
[----:B------:R-:W-:Y:S05]  /*0590*/  @!P0 BRA `(.L_x_6) ;  /* 0x00000004003c8947 */ /* 0x000fea0003800000 */
[C---:B------:R-:W-:Y:S02]  /*05a0*/  FSETP.NEU.FTZ.AND P2, PT, |R0|.reuse, +INF , PT ;  /* 0x7f8000000000780b */ /* 0x040fe40003f5d200 */
[----:B------:R-:W-:Y:S02]  /*05b0*/  FSETP.NEU.FTZ.AND P1, PT, |R3|, +INF , PT ;  /* 0x7f8000000300780b */ /* 0x000fe40003f3d200 */
[----:B------:R-:W-:-:S11]  /*05c0*/  FSETP.NEU.FTZ.AND P0, PT, |R0|, +INF , PT ;  /* 0x7f8000000000780b */ /* 0x000fd60003f1d200 */
[----:B------:R-:W-:Y:S05]  /*05d0*/  @!P1 BRA !P2, `(.L_x_6) ;  /* 0x00000004002c9947 */ /* 0x000fea0005000000 */
[----:B------:R-:W-:-:S04]  /*05e0*/  LOP3.LUT P2, RZ, R7, 0x7fffffff, RZ, 0xc0, !PT ;  /* 0x7fffffff07ff7812 */ /* 0x000fc8000784c0ff */
[----:B------:R-:W-:-:S13]  /*05f0*/  PLOP3.LUT P1, PT, P1, P2, PT, 0x2f, 0xf2 ;  /* 0x0000000000f2781c */ /* 0x000fda0000f24577 */
[----:B------:R-:W-:Y:S05]  /*0600*/  @P1 BRA `(.L_x_7) ;  /* 0x0000000400181947 */ /* 0x000fea0003800000 */
[----:B------:R-:W-:-:S04]  /*0610*/  LOP3.LUT P1, RZ, R8, 0x7fffffff, RZ, 0xc0, !PT ;  /* 0x7fffffff08ff7812 */ /* 0x000fc8000782c0ff */
[----:B------:R-:W-:-:S13]  /*0620*/  PLOP3.LUT P0, PT, P0, P1, PT, 0x2f, 0xf2 ;  /* 0x0000000000f2781c */ /* 0x000fda0000702577 */
[----:B------:R-:W-:Y:S05]  /*0630*/  @P0 BRA `(.L_x_8) ;  /* 0x0000000400000947 */ /* 0x000fea0003800000 */
[----:B------:R-:W-:Y:S02]  /*0640*/  ISETP.GE.AND P0, PT, R10, RZ, PT ;  /* 0x000000ff0a00720c */ /* 0x000fe40003f06270 */
[----:B------:R-:W-:-:S11]  /*0650*/  ISETP.GE.AND P1, PT, R11, RZ, PT ;  /* 0x000000ff0b00720c */ /* 0x000fd60003f26270 */
[----:B------:R-:W-:Y:S02]  /*0660*/  @P0 IMAD.MOV.U32 R9, RZ, RZ, RZ ;  /* 0x000000ffff090224 */ /* 0x000fe400078e00ff */
[----:B------:R-:W-:Y:S01]  /*0670*/  @!P0 FFMA R7, R0, 1.84467440737095516160e+19, RZ ;  /* 0x5f80000000078823 */ /* 0x000fe200000000ff */
[----:B------:R-:W-:Y:S02]  /*0680*/  @!P0 IMAD.MOV.U32 R9, RZ, RZ, -0x40 ;  /* 0xffffffc0ff098424 */ /* 0x000fe400078e00ff */
[----:B------:R-:W-:Y:S02]  /*0690*/  @!P1 FFMA R8, R3, 1.84467440737095516160e+19, RZ ;  /* 0x5f80000003089823 */ /* 0x000fe400000000ff */
[----:B------:R-:W-:-:S07]  /*06a0*/  @!P1 VIADD R9, R9, 0x40 ;  /* 0x0000004009099836 */ /* 0x000fce0000000000 */
.L_x_4:
[----:B------:R-:W-:Y:S01]  /*06b0*/  LEA R3, R6, 0xc0800000, 0x17 ;  /* 0xc080000006037811 */ /* 0x000fe200078eb8ff */
[----:B------:R-:W-:Y:S01]  /*06c0*/  VIADD R5, R5, 0xffffff81 ;  /* 0xffffff8105057836 */ /* 0x000fe20000000000 */
[----:B------:R-:W-:Y:S03]  /*06d0*/  BSSY.RECONVERGENT B2, `(.L_x_9) ;  /* 0x0000035000027945 */ /* 0x000fe60003800200 */
[----:B------:R-:W-:Y:S01]  /*06e0*/  IMAD.IADD R3, R8, 0x1, -R3 ;  /* 0x0000000108037824 */ /* 0x000fe200078e0a03 */
[C---:B------:R-:W-:Y:S01]  /*06f0*/  IADD3 R6, PT, PT, R5.reuse, 0x7f, -R6 ;  /* 0x0000007f05067810 */ /* 0x040fe20007ffe806 */
[----:B------:R-:W-:Y:S02]  /*0700*/  IMAD R0, R5, -0x800000, R7 ;  /* 0xff80000005007824 */ /* 0x000fe400078e0207 */
[----:B------:R-:W0:Y:S01]  /*0710*/  MUFU.RCP R8, R3 ;  /* 0x0000000300087308 */ /* 0x000e220000001000 */
[----:B------:R-:W-:Y:S01]  /*0720*/  FADD.FTZ R11, -R3, -RZ ;  /* 0x800000ff030b7221 */ /* 0x000fe20000010100 */
[----:B------:R-:W-:-:S03]  /*0730*/  IMAD.IADD R6, R6, 0x1, R9 ;  /* 0x0000000106067824 */ /* 0x000fc600078e0209 */
[----:B0-----:R-:W-:-:S04]  /*0740*/  FFMA R13, R8, R11, 1 ;  /* 0x3f800000080d7423 */ /* 0x001fc8000000000b */
[----:B------:R-:W-:-:S04]  /*0750*/  FFMA R10, R8, R13, R8 ;  /* 0x0000000d080a7223 */ /* 0x000fc80000000008 */
[----:B------:R-:W-:-:S04]  /*0760*/  FFMA R7, R0, R10, RZ ;  /* 0x0000000a00077223 */ /* 0x000fc800000000ff */
[----:B------:R-:W-:-:S04]  /*0770*/  FFMA R8, R11, R7, R0 ;  /* 0x000000070b087223 */ /* 0x000fc80000000000 */
[----:B------:R-:W-:-:S04]  /*0780*/  FFMA R7, R10, R8, R7 ;  /* 0x000000080a077223 */ /* 0x000fc80000000007 */
[----:B------:R-:W-:-:S04]  /*0790*/  FFMA R8, R11, R7, R0 ;  /* 0x000000070b087223 */ /* 0x000fc80000000000 */
[----:B------:R-:W-:-:S05]  /*07a0*/  FFMA R0, R10, R8, R7 ;  /* 0x000000080a007223 */ /* 0x000fca0000000007 */
[----:B------:R-:W-:-:S04]  /*07b0*/  SHF.R.U32.HI R3, RZ, 0x17, R0 ;  /* 0x00000017ff037819 */ /* 0x000fc80000011600 */
[----:B------:R-:W-:-:S05]  /*07c0*/  LOP3.LUT R3, R3, 0xff, RZ, 0xc0, !PT ;  /* 0x000000ff03037812 */ /* 0x000fca00078ec0ff */
[----:B------:R-:W-:-:S04]  /*07d0*/  IMAD.IADD R9, R3, 0x1, R6 ;  /* 0x0000000103097824 */ /* 0x000fc800078e0206 */
[----:B------:R-:W-:-:S05]  /*07e0*/  VIADD R3, R9, 0xffffffff ;  /* 0xffffffff09037836 */ /* 0x000fca0000000000 */
[----:B------:R-:W-:-:S13]  /*07f0*/  ISETP.GE.U32.AND P0, PT, R3, 0xfe, PT ;  /* 0x000000fe0300780c */ /* 0x000fda0003f06070 */
[----:B------:R-:W-:Y:S05]  /*0800*/  @!P0 BRA `(.L_x_10) ;  /* 0x0000000000808947 */ /* 0x000fea0003800000 */
[----:B------:R-:W-:-:S13]  /*0810*/  ISETP.GT.AND P0, PT, R9, 0xfe, PT ;  /* 0x000000fe0900780c */ /* 0x000fda0003f04270 */
[----:B------:R-:W-:Y:S05]  /*0820*/  @P0 BRA `(.L_x_11) ;  /* 0x00000000006c0947 */ /* 0x000fea0003800000 */
[----:B------:R-:W-:-:S13]  /*0830*/  ISETP.GE.AND P0, PT, R9, 0x1, PT ;  /* 0x000000010900780c */ /* 0x000fda0003f06270 */
[----:B------:R-:W-:Y:S05]  /*0840*/  @P0 BRA `(.L_x_12) ;  /* 0x0000000000740947 */ /* 0x000fea0003800000 */
[----:B------:R-:W-:Y:S02]  /*0850*/  ISETP.GE.AND P0, PT, R9, -0x18, PT ;  /* 0xffffffe80900780c */ /* 0x000fe40003f06270 */
[----:B------:R-:W-:-:S11]  /*0860*/  LOP3.LUT R0, R0, 0x80000000, RZ, 0xc0, !PT ;  /* 0x8000000000007812 */ /* 0x000fd600078ec0ff */
[----:B------:R-:W-:Y:S05]  /*0870*/  @!P0 BRA `(.L_x_12) ;  /* 0x0000000000688947 */ /* 0x000fea0003800000 */
[CCC-:B------:R-:W-:Y:S01]  /*0880*/  FFMA.RZ R3, R10.reuse, R8.reuse, R7.reuse ;  /* 0x000000080a037223 */ /* 0x1c0fe2000000c007 */
[CCC-:B------:R-:W-:Y:S01]  /*0890*/  FFMA.RM R6, R10.reuse, R8.reuse, R7.reuse ;  /* 0x000000080a067223 */ /* 0x1c0fe20000004007 */
[C---:B------:R-:W-:Y:S02]  /*08a0*/  ISETP.NE.AND P2, PT, R9.reuse, RZ, PT ;  /* 0x000000ff0900720c */ /* 0x040fe40003f45270 */
[----:B------:R-:W-:Y:S02]  /*08b0*/  ISETP.NE.AND P1, PT, R9, RZ, PT ;  /* 0x000000ff0900720c */ /* 0x000fe40003f25270 */
[----:B------:R-:W-:Y:S01]  /*08c0*/  LOP3.LUT R5, R3, 0x7fffff, RZ, 0xc0, !PT ;  /* 0x007fffff03057812 */ /* 0x000fe200078ec0ff */
[----:B------:R-:W-:Y:S01]  /*08d0*/  FFMA.RP R3, R10, R8, R7 ;  /* 0x000000080a037223 */ /* 0x000fe20000008007 */
[----:B------:R-:W-:Y:S02]  /*08e0*/  VIADD R8, R9, 0x20 ;  /* 0x0000002009087836 */ /* 0x000fe40000000000 */
[----:B------:R-:W-:Y:S01]  /*08f0*/  LOP3.LUT R5, R5, 0x800000, RZ, 0xfc, !PT ;  /* 0x0080000005057812 */ /* 0x000fe200078efcff */
[----:B------:R-:W-:Y:S01]  /*0900*/  IMAD.MOV R7, RZ, RZ, -R9 ;  /* 0x000000ffff077224 */ /* 0x000fe200078e0a09 */
[----:B------:R-:W-:-:S02]  /*0910*/  FSETP.NEU.FTZ.AND P0, PT, R3, R6, PT ;  /* 0x000000060300720b */ /* 0x000fc40003f1d000 */
[----:B------:R-:W-:Y:S02]  /*0920*/  SHF.L.U32 R8, R5, R8, RZ ;  /* 0x0000000805087219 */ /* 0x000fe400000006ff */
[----:B------:R-:W-:Y:S02]  /*0930*/  SEL R6, R7, RZ, P2 ;  /* 0x000000ff07067207 */ /* 0x000fe40001000000 */
[----:B------:R-:W-:Y:S02]  /*0940*/  ISETP.NE.AND P1, PT, R8, RZ, P1 ;  /* 0x000000ff0800720c */ /* 0x000fe40000f25270 */
[----:B------:R-:W-:Y:S02]  /*0950*/  SHF.R.U32.HI R6, RZ, R6, R5 ;  /* 0x00000006ff067219 */ /* 0x000fe40000011605 */
[----:B------:R-:W-:Y:S02]  /*0960*/  PLOP3.LUT P0, PT, P0, P1, PT, 0xf8, 0x8f ;  /* 0x00000000008f781c */ /* 0x000fe40000703f70 */
[----:B------:R-:W-:-:S02]  /*0970*/  SHF.R.U32.HI R8, RZ, 0x1, R6 ;  /* 0x00000001ff087819 */ /* 0x000fc40000011606 */
[----:B------:R-:W-:-:S04]  /*0980*/  SEL R3, RZ, 0x1, !P0 ;  /* 0x00000001ff037807 */ /* 0x000fc80004000000 */
[----:B------:R-:W-:-:S04]  /*0990*/  LOP3.LUT R3, R3, 0x1, R8, 0xf8, !PT ;  /* 0x0000000103037812 */ /* 0x000fc800078ef808 */
[----:B------:R-:W-:-:S05]  /*09a0*/  LOP3.LUT R3, R3, R6, RZ, 0xc0, !PT ;  /* 0x0000000603037212 */ /* 0x000fca00078ec0ff */
[----:B------:R-:W-:-:S05]  /*09b0*/  IMAD.IADD R3, R8, 0x1, R3 ;  /* 0x0000000108037824 */ /* 0x000fca00078e0203 */
[----:B------:R-:W-:Y:S01]  /*09c0*/  LOP3.LUT R0, R3, R0, RZ, 0xfc, !PT ;  /* 0x0000000003007212 */ /* 0x000fe200078efcff */
[----:B------:R-:W-:Y:S06]  /*09d0*/  BRA `(.L_x_12) ;  /* 0x0000000000107947 */ /* 0x000fec0003800000 */
.L_x_11:
[----:B------:R-:W-:-:S04]  /*09e0*/  LOP3.LUT R0, R0, 0x80000000, RZ, 0xc0, !PT ;  /* 0x8000000000007812 */ /* 0x000fc800078ec0ff */
[----:B------:R-:W-:Y:S01]  /*09f0*/  LOP3.LUT R0, R0, 0x7f800000, RZ, 0xfc, !PT ;  /* 0x7f80000000007812 */ /* 0x000fe200078efcff */
[----:B------:R-:W-:Y:S06]  /*0a00*/  BRA `(.L_x_12) ;  /* 0x0000000000047947 */ /* 0x000fec0003800000 */
.L_x_10:
[----:B------:R-:W-:-:S07]  /*0a10*/  IMAD R0, R6, 0x800000, R0 ;  /* 0x0080000006007824 */ /* 0x000fce00078e0200 */
.L_x_12:
[----:B------:R-:W-:Y:S05]  /*0a20*/  BSYNC.RECONVERGENT B2 ;  /* 0x0000000000027941 */ /* 0x000fea0003800200 */
.L_x_9:
[----:B------:R-:W-:Y:S05]  /*0a30*/  BRA `(.L_x_13) ;  /* 0x0000000000207947 */ /* 0x000fea0003800000 */
.L_x_8:
[----:B------:R-:W-:-:S04]  /*0a40*/  LOP3.LUT R0, R8, 0x80000000, R7, 0x48, !PT ;  /* 0x8000000008007812 */ /* 0x000fc800078e4807 */
[----:B------:R-:W-:Y:S01]  /*0a50*/  LOP3.LUT R0, R0, 0x7f800000, RZ, 0xfc, !PT ;  /* 0x7f80000000007812 */ /* 0x000fe200078efcff */
[----:B------:R-:W-:Y:S06]  /*0a60*/  BRA `(.L_x_13) ;  /* 0x0000000000147947 */ /* 0x000fec0003800000 */
.L_x_7:
[----:B------:R-:W-:Y:S01]  /*0a70*/  LOP3.LUT R0, R8, 0x80000000, R7, 0x48, !PT ;  /* 0x8000000008007812 */ /* 0x000fe200078e4807 */
[----:B------:R-:W-:Y:S06]  /*0a80*/  BRA `(.L_x_13) ;  /* 0x00000000000c7947 */ /* 0x000fec0003800000 */
.L_x_6:
[----:B------:R-:W0:Y:S01]  /*0a90*/  MUFU.RSQ R0, -QNAN ;  /* 0xffc0000000007908 */ /* 0x000e220000001400 */
[----:B------:R-:W-:Y:S05]  /*0aa0*/  BRA `(.L_x_13) ;  /* 0x0000000000047947 */ /* 0x000fea0003800000 */
.L_x_5:
[----:B------:R-:W-:-:S07]  /*0ab0*/  FADD.FTZ R0, R0, R3 ;  /* 0x0000000300007221 */ /* 0x000fce0000010000 */
.L_x_13:
[----:B------:R-:W-:Y:S05]  /*0ac0*/  BSYNC.RECONVERGENT B1 ;  /* 0x0000000000017941 */ /* 0x000fea0003800200 */
.L_x_3:
[----:B------:R-:W-:-:S04]  /*0ad0*/  IMAD.MOV.U32 R5, RZ, RZ, 0x0 ;  /* 0x00000000ff057424 */ /* 0x000fc800078e00ff */
[----:B0-----:R-:W-:Y:S05]  /*0ae0*/  RET.REL.NODEC R4 `(default_function_kernel_7) ;  /* 0xfffffff404447950 */ /* 0x001fea0003c3ffff */
.L_x_14:
        /* <DEDUP_REMOVED lines=9> */
.L_x_25:


//--------------------- .text.default_function_kernel_5 --------------------------
	.section	.text.default_function_kernel_5,"ax",@progbits
	.align	128
        .global         default_function_kernel_5
        .type           default_function_kernel_5,@function
        .size           default_function_kernel_5,(.L_x_29 - default_function_kernel_5)
        .other          default_function_kernel_5,@"STO_CUDA_ENTRY STV_DEFAULT"
default_function_kernel_5:
.text.default_function_kernel_5:
[----:B------:R-:W-:Y:S01]  /*0000*/  LDC R1, c[0x0][0x37c] ;  /* 0x0000df00ff017b82 */ /* 0x000fe20000000800 */
[----:B------:R-:W0:Y:S07]  /*0010*/  S2R R5, SR_TID.X ;  /* 0x0000000000057919 */ /* 0x000e2e0000002100 */
[----:B------:R-:W1:Y:S02]  /*0020*/  S2UR UR5, SR_CTAID.X ;  /* 0x00000000000579c3 */ /* 0x000e640000002500 */
[----:B-1----:R-:W-:Y:S01]  /*0030*/  USHF.L.U32 UR4, UR5, 0x6, URZ ;  /* 0x0000000605047899 */ /* 0x002fe200080006ff */
[----:B0-----:R-:W-:-:S05]  /*0040*/  SHF.R.U32.HI R0, RZ, 0x4, R5 ;  /* 0x00000004ff007819 */ /* 0x001fca0000011605 */
[----:B------:R-:W-:-:S04]  /*0050*/  LOP3.LUT R0, R0, UR4, RZ, 0xfc, !PT ;  /* 0x0000000400007c12 */ /* 0x000fc8000f8efcff */
[----:B------:R-:W-:-:S13]  /*0060*/  ISETP.GT.U32.AND P0, PT, R0, 0x2eca, PT ;  /* 0x00002eca0000780c */ /* 0x000fda0003f04070 */
[----:B------:R-:W-:Y:S05]  /*0070*/  @P0 EXIT ;  /* 0x000000000000094d */ /* 0x000fea0003800000 */
[----:B------:R-:W0:Y:S01]  /*0080*/  LDC.64 R2, c[0x0][0x380] ;  /* 0x0000e000ff027b82 */ /* 0x000e220000000a00 */
[----:B------:R-:W1:Y:S01]  /*0090*/  LDCU.64 UR6, c[0x0][0x358] ;  /* 0x00006b00ff0677ac */ /* 0x000e620008000a00 */
[----:B------:R-:W-:-:S06]  /*00a0*/  USHF.L.U32 UR4, UR5, 0xa, URZ ;  /* 0x0000000a05047899 */ /* 0x000fcc00080006ff */
[----:B------:R-:W-:-:S05]  /*00b0*/  LOP3.LUT R5, R5, UR4, RZ, 0xfc, !PT ;  /* 0x0000000405057c12 */ /* 0x000fca000f8efcff */
[----:B0-----:R-:W-:-:S05]  /*00c0*/  IMAD.WIDE.U32 R2, R5, 0x4, R2 ;  /* 0x0000000405027825 */ /* 0x001fca00078e0002 */
[----:B-1----:R-:W2:Y:S01]  /*00d0*/  LDG.E R0, desc[UR6][R2.64] ;  /* 0x0000000602007981 */ /* 0x002ea2000c1e1900 */
[----:B------:R-:W-:Y:S01]  /*00e0*/  HFMA2 R5, -RZ, RZ, 1.9296875, -0.048675537109375 ;  /* 0x3fb8aa3bff057431 */ /* 0x000fe200000001ff */
[----:B------:R-:W-:Y:S02]  /*00f0*/  MOV R7, 0x39506966 ;  /* 0x3950696600077802 */ /* 0x000fe40000000f00 */
[----:B--2---:R-:W-:-:S04]  /*0100*/  FMNMX R4, R0, 88.3762664794921875, PT ;  /* 0x42b0c0a600047809 */ /* 0x004fc80003800000 */
[----:B------:R-:W-:-:S05]  /*0110*/  FMNMX R4, R4, -88.37625885009765625, !PT ;  /* 0xc2b0c0a504047809 */ /* 0x000fca0007800000 */
[----:B------:R-:W-:-:S06]  /*0120*/  FFMA R5, R4, R5, 0.5 ;  /* 0x3f00000004057423 */ /* 0x000fcc0000000005 */
[----:B------:R-:W0:Y:S02]  /*0130*/  FRND.FLOOR R5, R5 ;  /* 0x0000000500057307 */ /* 0x000e240000205000 */
[C---:B0-----:R-:W-:Y:S01]  /*0140*/  FFMA R6, R5.reuse, -0.69314718246459960938, R4 ;  /* 0xbf31721805067823 */ /* 0x041fe20000000004 */
[----:B------:R-:W-:-:S03]  /*0150*/  FADD R4, R5, 127 ;  /* 0x42fe000005047421 */ /* 0x000fc60000000000 */
[----:B------:R-:W-:-:S03]  /*0160*/  FFMA R7, R6, R7, 0.0013982000527903437614 ;  /* 0x3ab743cf06077423 */ /* 0x000fc60000000007 */
[----:B------:R-:W0:Y:S01]  /*0170*/  F2I.TRUNC.NTZ R4, R4 ;  /* 0x0000000400047305 */ /* 0x000e22000020f100 */
[----:B------:R-:W-:-:S04]  /*0180*/  FFMA R7, R6, R7, 0.0083334520459175109863 ;  /* 0x3c08890806077423 */ /* 0x000fc80000000007 */
[----:B------:R-:W-:-:S04]  /*0190*/  FFMA R7, R6, R7, 0.041665799915790557861 ;  /* 0x3d2aa9c206077423 */ /* 0x000fc80000000007 */
[----:B------:R-:W-:-:S04]  /*01a0*/  FFMA R7, R6, R7, 0.16666670143604278564 ;  /* 0x3e2aaaad06077423 */ /* 0x000fc80000000007 */
[----:B------:R-:W-:Y:S01]  /*01b0*/  FFMA R7, R6, R7, 0.5 ;  /* 0x3f00000006077423 */ /* 0x000fe20000000007 */
[----:B0-----:R-:W-:-:S03]  /*01c0*/  SHF.L.U32 R5, R4, 0x17, RZ ;  /* 0x0000001704057819 */ /* 0x001fc600000006ff */
[----:B------:R-:W-:-:S04]  /*01d0*/  FMUL R7, R6, R7 ;  /* 0x0000000706077220 */ /* 0x000fc80000400000 */
[----:B------:R-:W-:-:S04]  /*01e0*/  FFMA R7, R6, R7, R6 ;  /* 0x0000000706077223 */ /* 0x000fc80000000006 */
[----:B------:R-:W-:-:S04]  /*01f0*/  FADD R6, R7, 1 ;  /* 0x3f80000007067421 */ /* 0x000fc80000000000 */
[----:B------:R-:W-:-:S05]  /*0200*/  FMUL R5, R5, R6 ;  /* 0x0000000605057220 */ /* 0x000fca0000400000 */
[----:B------:R-:W-:-:S05]  /*0210*/  FMNMX R5, R0, R5, !PT ;  /* 0x0000000500057209 */ /* 0x000fca0007800000 */
[----:B------:R-:W-:Y:S01]  /*0220*/  STG.E desc[UR6][R2.64], R5 ;  /* 0x0000000502007986 */ /* 0x000fe2000c101906 */
[----:B------:R-:W-:Y:S05]  /*0230*/  EXIT ;  /* 0x000000000000794d */ /* 0x000fea0003800000 */
.L_x_15:
        /* <DEDUP_REMOVED lines=12> */
.L_x_29:


//--------------------- .text.default_function_kernel_1 --------------------------
	.section	.text.default_function_kernel_1,"ax",@progbits
	.align	128
        .global         default_function_kernel_1
        .type           default_function_kernel_1,@function
        .size           default_function_kernel_1,(.L_x_30 - default_function_kernel_1)
        .other          default_function_kernel_1,@"STO_CUDA_ENTRY STV_DEFAULT"
default_function_kernel_1:
.text.default_function_kernel_1:
[----:B------:R-:W-:Y:S01]  /*0000*/  LDC R1, c[0x0][0x37c] ;  /* 0x0000df00ff017b82 */ /* 0x000fe20000000800 */
[----:B------:R-:W0:Y:S01]  /*0010*/  S2R R7, SR_CTAID.X ;  /* 0x0000000000077919 */ /* 0x000e220000002500 */
[----:B------:R-:W1:Y:S01]  /*0020*/  S2R R6, SR_TID.X ;  /* 0x0000000000067919 */ /* 0x000e620000002100 */
[----:B0-----:R-:W-:Y:S02]  /*0030*/  SHF.L.U32 R0, R7, 0x6, RZ ;  /* 0x0000000607007819 */ /* 0x001fe400000006ff */
[----:B-1----:R-:W-:-:S04]  /*0040*/  SHF.R.U32.HI R3, RZ, 0x4, R6 ;  /* 0x00000004ff037819 */ /* 0x002fc80000011606 */
[----:B------:R-:W-:-:S04]  /*0050*/  LOP3.LUT R0, R0, R3, RZ, 0xfc, !PT ;  /* 0x0000000300007212 */ /* 0x000fc800078efcff */
[----:B------:R-:W-:-:S13]  /*0060*/  ISETP.GT.U32.AND P0, PT, R0, 0x2eca, PT ;  /* 0x00002eca0000780c */ /* 0x000fda0003f04070 */
[----:B------:R-:W-:Y:S05]  /*0070*/  @P0 EXIT ;  /* 0x000000000000094d */ /* 0x000fea0003800000 */
[----:B------:R-:W-:Y:S01]  /*0080*/  LOP3.LUT R0, R0, 0xffff, RZ, 0xc0, !PT ;  /* 0x0000ffff00007812 */ /* 0x000fe200078ec0ff */
[----:B------:R-:W-:Y:S01]  /*0090*/  IMAD R6, R7, 0xc, R6 ;  /* 0x0000000c07067824 */ /* 0x000fe200078e0206 */
[----:B------:R-:W0:Y:S01]  /*00a0*/  LDC.64 R2, c[0x0][0x388] ;  /* 0x0000e200ff027b82 */ /* 0x000e220000000a00 */
[----:B------:R-:W1:Y:S02]  /*00b0*/  LDCU.64 UR4, c[0x0][0x358] ;  /* 0x00006b00ff0477ac */ /* 0x000e640008000a00 */
[----:B------:R-:W-:-:S05]  /*00c0*/  IMAD R0, R0, 0xf83f, RZ ;  /* 0x0000f83f00007824 */ /* 0x000fca00078e02ff */
[----:B------:R-:W-:-:S04]  /*00d0*/  SHF.R.U32.HI R0, RZ, 0x15, R0 ;  /* 0x00000015ff007819 */ /* 0x000fc80000011600 */
[----:B------:R-:W-:Y:S01]  /*00e0*/  PRMT R4, R0, 0x9910, RZ ;  /* 0x0000991000047816 */ /* 0x000fe200000000ff */
[----:B------:R-:W-:-:S05]  /*00f0*/  IMAD.HI.U32 R0, R6, -0x45d1745d, RZ ;  /* 0xba2e8ba306007827 */ /* 0x000fca00078e00ff */
[----:B------:R-:W-:Y:S01]  /*0100*/  SHF.R.U32.HI R5, RZ, 0x5, R0 ;  /* 0x00000005ff057819 */ /* 0x000fe20000011600 */
[----:B------:R-:W-:-:S04]  /*0110*/  IMAD R0, R4, 0x2c, RZ ;  /* 0x0000002c04007824 */ /* 0x000fc800078e02ff */
[----:B------:R-:W-:Y:S01]  /*0120*/  IMAD R5, R5, -0x2c, R6 ;  /* 0xffffffd405057824 */ /* 0x000fe200078e0206 */
[----:B------:R-:W-:-:S04]  /*0130*/  LOP3.LUT R0, R0, 0xffff, RZ, 0xc0, !PT ;  /* 0x0000ffff00007812 */ /* 0x000fc800078ec0ff */
[----:B------:R-:W-:-:S05]  /*0140*/  IADD3 R5, PT, PT, R0, R5, RZ ;  /* 0x0000000500057210 */ /* 0x000fca0007ffe0ff */
[----:B0-----:R-:W-:Y:S02]  /*0150*/  IMAD.WIDE.U32 R2, R5, 0x4, R2 ;  /* 0x0000000405027825 */ /* 0x001fe400078e0002 */
[----:B------:R-:W0:Y:S04]  /*0160*/  LDC.64 R4, c[0x0][0x380] ;  /* 0x0000e000ff047b82 */ /* 0x000e280000000a00 */
[----:B-1----:R-:W2:Y:S01]  /*0170*/  LDG.E.CONSTANT R3, desc[UR4][R2.64] ;  /* 0x0000000402037981 */ /* 0x002ea2000c1e9900 */
[----:B------:R-:W-:-:S04]  /*0180*/  IMAD R7, R7, 0x3f4, R6 ;  /* 0x000003f407077824 */ /* 0x000fc800078e0206 */
[----:B0-----:R-:W-:-:S05]  /*0190*/  IMAD.WIDE.U32 R4, R7, 0x4, R4 ;  /* 0x0000000407047825 */ /* 0x001fca00078e0004 */
[----:B--2---:R-:W-:Y:S01]  /*01a0*/  STG.E desc[UR4][R4.64], R3 ;  /* 0x0000000304007986 */ /* 0x004fe2000c101904 */
[----:B------:R-:W-:Y:S05]  /*01b0*/  EXIT ;  /* 0x000000000000794d */ /* 0x000fea0003800000 */
.L_x_16:
        /* <DEDUP_REMOVED lines=12> */
.L_x_30:


//--------------------- .text.default_function_kernel_6 --------------------------
	.section	.text.default_function_kernel_6,"ax",@progbits
	.align	128
        .global         default_function_kernel_6
        .type           default_function_kernel_6,@function
        .size           default_function_kernel_6,(.L_x_31 - default_function_kernel_6)
        .other          default_function_kernel_6,@"STO_CUDA_ENTRY STV_DEFAULT"
default_function_kernel_6:
.text.default_function_kernel_6:
        /* <DEDUP_REMOVED lines=12> */
[----:B--2---:R0:W-:Y:S01]  /*00c0*/  @!P0 STG.E desc[UR6][R2.64], RZ ;  /* 0x000000ff02008986 */ /* 0x0041e2000c101906 */
[----:B------:R-:W-:Y:S05]  /*00d0*/  @P0 EXIT ;  /* 0x000000000000094d */ /* 0x000fea0003800000 */
[----:B------:R-:W1:Y:S01]  /*00e0*/  LDC.64 R4, c[0x0][0x388] ;  /* 0x0000e200ff047b82 */ /* 0x000e620000000a00 */
[----:B------:R-:W2:Y:S01]  /*00f0*/  LDG.E R27, desc[UR6][R2.64] ;  /* 0x00000006021b7981 */ /* 0x000ea2000c1e1900 */
[----:B-1----:R-:W-:-:S05]  /*0100*/  IMAD.WIDE.U32 R4, R7, 0x4, R4 ;  /* 0x0000000407047825 */ /* 0x002fca00078e0004 */
[----:B------:R-:W2:Y:S04]  /*0110*/  LDG.E.CONSTANT R0, desc[UR6][R4.64] ;  /* 0x0000000604007981 */ /* 0x000ea8000c1e9900 */
[----:B------:R-:W3:Y:S04]  /*0120*/  LDG.E.CONSTANT R7, desc[UR6][R4.64+0x11040] ;  /* 0x0110400604077981 */ /* 0x000ee8000c1e9900 */
[----:B------:R-:W4:Y:S04]  /*0130*/  LDG.E.CONSTANT R9, desc[UR6][R4.64+0x22080] ;  /* 0x0220800604097981 */ /* 0x000f28000c1e9900 */
[----:B------:R-:W5:Y:S04]  /*0140*/  LDG.E.CONSTANT R11, desc[UR6][R4.64+0x330c0] ;  /* 0x0330c006040b7981 */ /* 0x000f68000c1e9900 */
[----:B------:R-:W5:Y:S04]  /*0150*/  LDG.E.CONSTANT R13, desc[UR6][R4.64+0x44100] ;  /* 0x04410006040d7981 */ /* 0x000f68000c1e9900 */
[----:B------:R-:W5:Y:S04]  /*0160*/  LDG.E.CONSTANT R15, desc[UR6][R4.64+0x55140] ;  /* 0x05514006040f7981 */ /* 0x000f68000c1e9900 */
[----:B------:R-:W5:Y:S04]  /*0170*/  LDG.E.CONSTANT R17, desc[UR6][R4.64+0x66180] ;  /* 0x0661800604117981 */ /* 0x000f68000c1e9900 */
[----:B------:R-:W5:Y:S04]  /*0180*/  LDG.E.CONSTANT R19, desc[UR6][R4.64+0x771c0] ;  /* 0x0771c00604137981 */ /* 0x000f68000c1e9900 */
[----:B------:R-:W5:Y:S04]  /*0190*/  LDG.E.CONSTANT R21, desc[UR6][R4.64+0x88200] ;  /* 0x0882000604157981 */ /* 0x000f68000c1e9900 */
[----:B------:R-:W5:Y:S04]  /*01a0*/  LDG.E.CONSTANT R23, desc[UR6][R4.64+0x99240] ;  /* 0x0992400604177981 */ /* 0x000f68000c1e9900 */
[----:B------:R-:W5:Y:S01]  /*01b0*/  LDG.E.CONSTANT R25, desc[UR6][R4.64+0xaa280] ;  /* 0x0aa2800604197981 */ /* 0x000f62000c1e9900 */
[----:B--2---:R-:W-:-:S04]  /*01c0*/  FADD R0, R0, R27 ;  /* 0x0000001b00007221 */ /* 0x004fc80000000000 */
[----:B---3--:R-:W-:-:S04]  /*01d0*/  FADD R0, R0, R7 ;  /* 0x0000000700007221 */ /* 0x008fc80000000000 */
[----:B----4-:R-:W-:-:S04]  /*01e0*/  FADD R0, R0, R9 ;  /* 0x0000000900007221 */ /* 0x010fc80000000000 */
[----:B-----5:R-:W-:-:S04]  /*01f0*/  FADD R0, R0, R11 ;  /* 0x0000000b00007221 */ /* 0x020fc80000000000 */
[----:B------:R-:W-:-:S04]  /*0200*/  FADD R0, R0, R13 ;  /* 0x0000000d00007221 */ /* 0x000fc80000000000 */
[----:B------:R-:W-:-:S04]  /*0210*/  FADD R0, R0, R15 ;  /* 0x0000000f00007221 */ /* 0x000fc80000000000 */
[----:B------:R-:W-:-:S04]  /*0220*/  FADD R0, R0, R17 ;  /* 0x0000001100007221 */ /* 0x000fc80000000000 */
[----:B------:R-:W-:-:S04]  /*0230*/  FADD R0, R0, R19 ;  /* 0x0000001300007221 */ /* 0x000fc80000000000 */
[----:B------:R-:W-:-:S04]  /*0240*/  FADD R0, R0, R21 ;  /* 0x0000001500007221 */ /* 0x000fc80000000000 */
[----:B------:R-:W-:-:S04]  /*0250*/  FADD R0, R0, R23 ;  /* 0x0000001700007221 */ /* 0x000fc80000000000 */
[----:B------:R-:W-:-:S05]  /*0260*/  FADD R25, R0, R25 ;  /* 0x0000001900197221 */ /* 0x000fca0000000000 */
[----:B------:R-:W-:Y:S01]  /*0270*/  STG.E desc[UR6][R2.64], R25 ;  /* 0x0000001902007986 */ /* 0x000fe2000c101906 */
[----:B------:R-:W-:Y:S05]  /*0280*/  EXIT ;  /* 0x000000000000794d */ /* 0x000fea0003800000 */
.L_x_17:
        /* <DEDUP_REMOVED lines=15> */
.L_x_31:


//--------------------- .text.default_function_kernel_4 --------------------------
	.section	.text.default_function_kernel_4,"ax",@progbits
	.align	128
        .global         default_function_kernel_4
        .type           default_function_kernel_4,@function
        .size           default_function_kernel_4,(.L_x_32 - default_function_kernel_4)
        .other          default_function_kernel_4,@"STO_CUDA_ENTRY STV_DEFAULT"
default_function_kernel_4:
.text.default_function_kernel_4:
        /* <DEDUP_REMOVED lines=22> */
[----:B------:R-:W-:Y:S02]  /*0160*/  IMAD R3, R3, 0x75, RZ ;  /* 0x0000007503037824 */ /* 0x000fe400078e02ff */
[----:B------:R-:W-:Y:S02]  /*0170*/  IMAD.IADD R2, R0, 0x1, R5 ;  /* 0x0000000100027824 */ /* 0x000fe400078e0205 */
[----:B------:R-:W-:Y:S01]  /*0180*/  IMAD.SHL.U32 R0, R8, 0x400, RZ ;  /* 0x0000040008007824 */ /* 0x000fe200078e00ff */
[----:B------:R-:W-:Y:S02]  /*0190*/  LOP3.LUT R3, R3, 0xffff, RZ, 0xc0, !PT ;  /* 0x0000ffff03037812 */ /* 0x000fe400078ec0ff */
[----:B------:R-:W-:Y:S02]  /*01a0*/  LOP3.LUT R2, R2, 0xffff, RZ, 0xc0, !PT ;  /* 0x0000ffff02027812 */ /* 0x000fe400078ec0ff */
[----:B------:R-:W-:Y:S02]  /*01b0*/  SHF.R.U32.HI R6, RZ, 0x8, R3 ;  /* 0x00000008ff067819 */ /* 0x000fe40000011603 */
[----:B------:R-:W-:Y:S01]  /*01c0*/  LOP3.LUT R7, R0, R7, RZ, 0xfc, !PT ;  /* 0x0000000700077212 */ /* 0x000fe200078efcff */
[----:B------:R-:W-:-:S02]  /*01d0*/  IMAD R0, R2, 0x7c2, RZ ;  /* 0x000007c202007824 */ /* 0x000fc400078e02ff */
[----:B------:R-:W-:Y:S02]  /*01e0*/  IMAD.MOV R3, RZ, RZ, -R6 ;  /* 0x000000ffff037224 */ /* 0x000fe400078e0a06 */
[----:B------:R-:W-:Y:S01]  /*01f0*/  IMAD R8, R8, -0x3f4, R7 ;  /* 0xfffffc0c08087824 */ /* 0x000fe200078e0207 */
[----:B------:R-:W-:Y:S02]  /*0200*/  SHF.R.U32.HI R0, RZ, 0x10, R0 ;  /* 0x00000010ff007819 */ /* 0x000fe40000011600 */
[----:B------:R-:W-:Y:S01]  /*0210*/  PRMT R3, R3, 0x7710, RZ ;  /* 0x0000771003037816 */ /* 0x000fe200000000ff */
[----:B------:R-:W-:Y:S01]  /*0220*/  IMAD.HI.U32 R9, R8, -0x45d1745d, RZ ;  /* 0xba2e8ba308097827 */ /* 0x000fe200078e00ff */
[----:B------:R-:W-:-:S03]  /*0230*/  PRMT R10, R0, 0x9910, RZ ;  /* 0x00009910000a7816 */ /* 0x000fc600000000ff */
        /* <DEDUP_REMOVED lines=13> */
[----:B-1----:R-:W-:-:S06]  /*0310*/  IMAD.WIDE.U32 R2, R9, 0x4, R2 ;  /* 0x0000000409027825 */ /* 0x002fcc00078e0002 */
[----:B0-----:R-:W3:Y:S01]  /*0320*/  LDG.E.CONSTANT R3, desc[UR4][R2.64] ;  /* 0x0000000402037981 */ /* 0x001ee2000c1e9900 */
[----:B--2---:R-:W-:-:S05]  /*0330*/  IMAD.WIDE.U32 R4, R7, 0x4, R4 ;  /* 0x0000000407047825 */ /* 0x004fca00078e0004 */
[----:B------:R-:W3:Y:S02]  /*0340*/  LDG.E R0, desc[UR4][R4.64] ;  /* 0x0000000404007981 */ /* 0x000ee4000c1e1900 */
[----:B---3--:R-:W-:-:S05]  /*0350*/  FADD R7, R0, -R3 ;  /* 0x8000000300077221 */ /* 0x008fca0000000000 */
[----:B------:R-:W-:Y:S01]  /*0360*/  STG.E desc[UR4][R4.64], R7 ;  /* 0x0000000704007986 */ /* 0x000fe2000c101904 */
[----:B------:R-:W-:Y:S05]  /*0370*/  EXIT ;  /* 0x000000000000794d */ /* 0x000fea0003800000 */
.L_x_18:
        /* <DEDUP_REMOVED lines=16> */
.L_x_32:


//--------------------- .text.default_function_kernel --------------------------
	.section	.text.default_function_kernel,"ax",@progbits
	.align	128
        .global         default_function_kernel
        .type           default_function_kernel,@function
        .size           default_function_kernel,(.L_x_33 - default_function_kernel)
        .other          default_function_kernel,@"STO_CUDA_ENTRY STV_DEFAULT"
default_function_kernel:
.text.default_function_kernel:
        /* <DEDUP_REMOVED lines=8> */
[----:B------:R-:W-:Y:S01]  /*0080*/  USHF.L.U32 UR4, UR6, 0xa, URZ ;  /* 0x0000000a06047899 */ /* 0x000fe200080006ff */
[----:B------:R-:W0:Y:S05]  /*0090*/  LDC.64 R2, c[0x0][0x388] ;  /* 0x0000e200ff027b82 */ /* 0x000e2a0000000a00 */
[----:B------:R-:W-:-:S05]  /*00a0*/  LOP3.LUT R7, R7, UR4, RZ, 0xfc, !PT ;  /* 0x0000000407077c12 */ /* 0x000fca000f8efcff */
[----:B------:R-:W-:Y:S01]  /*00b0*/  IMAD.HI.U32 R0, R7, -0x4b75c62b, RZ ;  /* 0xb48a39d507007827 */ /* 0x000fe200078e00ff */
[----:B------:R-:W1:Y:S04]  /*00c0*/  LDCU.64 UR4, c[0x0][0x358] ;  /* 0x00006b00ff0477ac */ /* 0x000e680008000a00 */
[----:B------:R-:W-:-:S05]  /*00d0*/  SHF.R.U32.HI R0, RZ, 0xa, R0 ;  /* 0x0000000aff007819 */ /* 0x000fca0000011600 */
[----:B------:R-:W-:-:S04]  /*00e0*/  IMAD R5, R0, -0x5ac, R7 ;  /* 0xfffffa5400057824 */ /* 0x000fc800078e0207 */
[----:B0-----:R-:W-:Y:S02]  /*00f0*/  IMAD.WIDE.U32 R2, R5, 0x4, R2 ;  /* 0x0000000405027825 */ /* 0x001fe400078e0002 */
[----:B------:R-:W0:Y:S04]  /*0100*/  LDC.64 R4, c[0x0][0x380] ;  /* 0x0000e000ff047b82 */ /* 0x000e280000000a00 */
[----:B-1----:R-:W2:Y:S01]  /*0110*/  LDG.E.CONSTANT R3, desc[UR4][R2.64] ;  /* 0x0000000402037981 */ /* 0x002ea2000c1e9900 */
[----:B0-----:R-:W-:-:S05]  /*0120*/  IMAD.WIDE.U32 R4, R7, 0x4, R4 ;  /* 0x0000000407047825 */ /* 0x001fca00078e0004 */
[----:B--2---:R-:W-:Y:S01]  /*0130*/  STG.E desc[UR4][R4.64], R3 ;  /* 0x0000000304007986 */ /* 0x004fe2000c101904 */
[----:B------:R-:W-:Y:S05]  /*0140*/  EXIT ;  /* 0x000000000000794d */ /* 0x000fea0003800000 */
.L_x_19:
        /* <DEDUP_REMOVED lines=11> */
.L_x_33:


//--------------------- .text.default_function_kernel_2 --------------------------
	.section	.text.default_function_kernel_2,"ax",@progbits
	.align	128
        .global         default_function_kernel_2
        .type           default_function_kernel_2,@function
        .size           default_function_kernel_2,(.L_x_26 - default_function_kernel_2)
        .other          default_function_kernel_2,@"STO_CUDA_ENTRY STV_DEFAULT"
default_function_kernel_2:
.text.default_function_kernel_2:
        /* <DEDUP_REMOVED lines=14> */
[----:B------:R-:W-:Y:S01]  /*00e0*/  BSSY.RECONVERGENT B0, `(.L_x_20) ;  /* 0x000000d000007945 */ /* 0x000fe20003800200 */
[----:B--2---:R-:W-:Y:S01]  /*00f0*/  IADD3 R4, PT, PT, R0, -0xd000000, RZ ;  /* 0xf300000000047810 */ /* 0x004fe20007ffe0ff */
[----:B------:R0:W1:Y:S03]  /*0100*/  MUFU.RSQ R5, R0 ;  /* 0x0000000000057308 */ /* 0x0000660000001400 */
[----:B------:R-:W-:-:S13]  /*0110*/  ISETP.GT.U32.AND P0, PT, R4, 0x727fffff, PT ;  /* 0x727fffff0400780c */ /* 0x000fda0003f04070 */
[----:B0-----:R-:W-:Y:S05]  /*0120*/  @!P0 BRA `(.L_x_21) ;  /* 0x0000000000108947 */ /* 0x001fea0003800000 */
[----:B------:R-:W-:-:S07]  /*0130*/  MOV R9, 0x150 ;  /* 0x0000015000097802 */ /* 0x000fce0000000f00 */
[----:B-1----:R-:W-:Y:S05]  /*0140*/  CALL.REL.NOINC `($__internal_1_$__cuda_sm20_sqrt_rn_f32_slowpath) ;  /* 0x0000000000247944 */ /* 0x002fea0003c00000 */
[----:B------:R-:W-:Y:S01]  /*0150*/  MOV R5, R0 ;  /* 0x0000000000057202 */ /* 0x000fe20000000f00 */
[----:B------:R-:W-:Y:S06]  /*0160*/  BRA `(.L_x_22) ;  /* 0x0000000000107947 */ /* 0x000fec0003800000 */
.L_x_21:
[----:B-1----:R-:W-:Y:S01]  /*0170*/  FMUL.FTZ R7, R0, R5 ;  /* 0x0000000500077220 */ /* 0x002fe20000410000 */
[----:B------:R-:W-:-:S03]  /*0180*/  FMUL.FTZ R5, R5, 0.5 ;  /* 0x3f00000005057820 */ /* 0x000fc60000410000 */
[----:B------:R-:W-:-:S04]  /*0190*/  FFMA R0, -R7, R7, R0 ;  /* 0x0000000707007223 */ /* 0x000fc80000000100 */
[----:B------:R-:W-:-:S07]  /*01a0*/  FFMA R5, R0, R5, R7 ;  /* 0x0000000500057223 */ /* 0x000fce0000000007 */
.L_x_22:
[----:B------:R-:W-:Y:S05]  /*01b0*/  BSYNC.RECONVERGENT B0 ;  /* 0x0000000000007941 */ /* 0x000fea0003800200 */
.L_x_20:
[----:B------:R-:W-:Y:S01]  /*01c0*/  STG.E desc[UR6][R2.64], R5 ;  /* 0x0000000502007986 */ /* 0x000fe2000c101906 */
[----:B------:R-:W-:Y:S05]  /*01d0*/  EXIT ;  /* 0x000000000000794d */ /* 0x000fea0003800000 */
        .weak           $__internal_1_$__cuda_sm20_sqrt_rn_f32_slowpath
        .type           $__internal_1_$__cuda_sm20_sqrt_rn_f32_slowpath,@function
        .size           $__internal_1_$__cuda_sm20_sqrt_rn_f32_slowpath,(.L_x_26 - $__internal_1_$__cuda_sm20_sqrt_rn_f32_slowpath)
$__internal_1_$__cuda_sm20_sqrt_rn_f32_slowpath:
[----:B------:R-:W-:-:S13]  /*01e0*/  LOP3.LUT P0, RZ, R0, 0x7fffffff, RZ, 0xc0, !PT ;  /* 0x7fffffff00ff7812 */ /* 0x000fda000780c0ff */
[----:B------:R-:W-:Y:S01]  /*01f0*/  @!P0 MOV R4, R0 ;  /* 0x0000000000048202 */ /* 0x000fe20000000f00 */
[----:B------:R-:W-:Y:S06]  /*0200*/  @!P0 BRA `(.L_x_23) ;  /* 0x0000000000408947 */ /* 0x000fec0003800000 */
[----:B------:R-:W-:-:S13]  /*0210*/  FSETP.GEU.FTZ.AND P0, PT, R0, RZ, PT ;  /* 0x000000ff0000720b */ /* 0x000fda0003f1e000 */
[----:B------:R-:W-:Y:S01]  /*0220*/  @!P0 IMAD.MOV.U32 R4, RZ, RZ, 0x7fffffff ;  /* 0x7fffffffff048424 */ /* 0x000fe200078e00ff */
[----:B------:R-:W-:Y:S06]  /*0230*/  @!P0 BRA `(.L_x_23) ;  /* 0x0000000000348947 */ /* 0x000fec0003800000 */
[----:B------:R-:W-:-:S13]  /*0240*/  FSETP.GTU.FTZ.AND P0, PT, |R0|, +INF , PT ;  /* 0x7f8000000000780b */ /* 0x000fda0003f1c200 */
[----:B------:R-:W-:Y:S01]  /*0250*/  @P0 FADD.FTZ R4, R0, 1 ;  /* 0x3f80000000040421 */ /* 0x000fe20000010000 */
[----:B------:R-:W-:Y:S06]  /*0260*/  @P0 BRA `(.L_x_23) ;  /* 0x0000000000280947 */ /* 0x000fec0003800000 */
[----:B------:R-:W-:-:S13]  /*0270*/  FSETP.NEU.FTZ.AND P0, PT, |R0|, +INF , PT ;  /* 0x7f8000000000780b */ /* 0x000fda0003f1d200 */
[----:B------:R-:W-:-:S04]  /*0280*/  @P0 FFMA R5, R0, 1.84467440737095516160e+19, RZ ;  /* 0x5f80000000050823 */ /* 0x000fc800000000ff */
[----:B------:R-:W0:Y:S02]  /*0290*/  @P0 MUFU.RSQ R4, R5 ;  /* 0x0000000500040308 */ /* 0x000e240000001400 */
[----:B0-----:R-:W-:Y:S01]  /*02a0*/  @P0 FMUL.FTZ R6, R5, R4 ;  /* 0x0000000405060220 */ /* 0x001fe20000410000 */
[----:B------:R-:W-:Y:S01]  /*02b0*/  @P0 FMUL.FTZ R8, R4, 0.5 ;  /* 0x3f00000004080820 */ /* 0x000fe20000410000 */
[----:B------:R-:W-:Y:S02]  /*02c0*/  @!P0 MOV R4, R0 ;  /* 0x0000000000048202 */ /* 0x000fe40000000f00 */
[----:B------:R-:W-:-:S04]  /*02d0*/  @P0 FADD.FTZ R7, -R6, -RZ ;  /* 0x800000ff06070221 */ /* 0x000fc80000010100 */
[----:B------:R-:W-:-:S04]  /*02e0*/  @P0 FFMA R7, R6, R7, R5 ;  /* 0x0000000706070223 */ /* 0x000fc80000000005 */
[----:B------:R-:W-:-:S04]  /*02f0*/  @P0 FFMA R7, R7, R8, R6 ;  /* 0x0000000807070223 */ /* 0x000fc80000000006 */
[----:B------:R-:W-:-:S07]  /*0300*/  @P0 FMUL.FTZ R4, R7, 2.3283064365386962891e-10 ;  /* 0x2f80000007040820 */ /* 0x000fce0000410000 */
.L_x_23:
[----:B------:R-:W-:Y:S02]  /*0310*/  HFMA2 R5, -RZ, RZ, 0, 0 ;  /* 0x00000000ff057431 */ /* 0x000fe400000001ff */
[----:B------:R-:W-:Y:S01]  /*0320*/  IMAD.MOV.U32 R0, RZ, RZ, R4 ;  /* 0x000000ffff007224 */ /* 0x000fe200078e0004 */
[----:B------:R-:W-:-:S04]  /*0330*/  MOV R4, R9 ;  /* 0x0000000900047202 */ /* 0x000fc80000000f00 */
[----:B------:R-:W-:Y:S05]  /*0340*/  RET.REL.NODEC R4 `(default_function_kernel_2) ;  /* 0xfffffffc042c7950 */ /* 0x000fea0003c3ffff */
.L_x_24:
        /* <DEDUP_REMOVED lines=11> */
.L_x_26:


//--------------------- .nv.shared.reserved.0     --------------------------
	.section	.nv.shared.reserved.0,"aw",@nobits
	.weak		__nv_reservedSMEM_offset_0_alias
	.size		__nv_reservedSMEM_offset_0_alias, 0, 64
	.other		__nv_reservedSMEM_offset_0_alias,@"STO_CUDA_RESERVED_SHARED STV_DEFAULT"
__nv_reservedSMEM_offset_0_alias:
	.zero		0
	.zero		64


//--------------------- .nv.constant0.default_function_kernel_3 --------------------------
	.section	.nv.constant0.default_function_kernel_3,"a",@progbits
	.sectionflags	@""
	.align	4
.nv.constant0.default_function_kernel_3:
	.zero		912


//--------------------- .nv.constant0.default_function_kernel_7 --------------------------
	.section	.nv.constant0.default_function_kernel_7,"a",@progbits
	.sectionflags	@""
	.align	4
.nv.constant0.default_function_kernel_7:
	.zero		920


//--------------------- .nv.constant0.default_function_kernel_5 --------------------------
	.section	.nv.constant0.default_function_kernel_5,"a",@progbits
	.sectionflags	@""
	.align	4
.nv.constant0.default_function_kernel_5:
	.zero		904


//--------------------- .nv.constant0.default_function_kernel_1 --------------------------
	.section	.nv.constant0.default_function_kernel_1,"a",@progbits
	.sectionflags	@""
	.align	4
.nv.constant0.default_function_kernel_1:
	.zero		912


//--------------------- .nv.constant0.default_function_kernel_6 --------------------------
	.section	.nv.constant0.default_function_kernel_6,"a",@progbits
	.sectionflags	@""
	.align	4
.nv.constant0.default_function_kernel_6:
	.zero		912


//--------------------- .nv.constant0.default_function_kernel_4 --------------------------
	.section	.nv.constant0.default_function_kernel_4,"a",@progbits
	.sectionflags	@""
	.align	4
.nv.constant0.default_function_kernel_4:
	.zero		912


//--------------------- .nv.constant0.default_function_kernel --------------------------
	.section	.nv.constant0.default_function_kernel,"a",@progbits
	.sectionflags	@""
	.align	4
.nv.constant0.default_function_kernel:
	.zero		912


//--------------------- .nv.constant0.default_function_kernel_2 --------------------------
	.section	.nv.constant0.default_function_kernel_2,"a",@progbits
	.sectionflags	@""
	.align	4
.nv.constant0.default_function_kernel_2:
	.zero		904


//--------------------- SYMBOLS --------------------------

	.type		.nv.reservedSmem.offset0,@object
	.size		.nv.reservedSmem.offset0,0x4
